	.target	sm_100a

	.elftype	@"ET_EXEC"


//--------------------- .note.nv.tkinfo           --------------------------
	.section	.note.nv.tkinfo,"",@"SHT_NOTE"
	.sectionflags	@"SHF_NOTE_NV_TKINFO"
	.tkinfo
        /*0018*/ 	.word	0x00000002
        /*0030*/ 	.string	""
        /*0030*/ 	.string	"ptxas"
        /*0030*/ 	.string	"Cuda compilation tools, release 13.0, V13.0.88"
        /*0030*/ 	.string	"Build cuda_13.0.r13.0/compiler.36424714_0"
        /*0030*/ 	.string	"-arch sm_100a -m 64 "



//--------------------- .note.nv.cuinfo           --------------------------
	.section	.note.nv.cuinfo,"",@"SHT_NOTE"
	.sectionflags	@"SHF_NOTE_NV_CUINFO"
        /*0018*/ 	.short	0x0002
        /*001a*/ 	.short	0x0064
        /*001c*/ 	.short	0x0082
	.zero		2


//--------------------- .nv.info                  --------------------------
	.section	.nv.info,"",@"SHT_CUDA_INFO"
	.align	4


	//----- nvinfo : EIATTR_REGCOUNT
	.align		4
        /*0000*/ 	.byte	0x04, 0x2f
        /*0002*/ 	.short	(.L_19 - .L_18)
	.align		4
.L_18:
        /*0004*/ 	.word	index@(_ZN7cutlass13device_kernelINS_4gemm6kernel13GemmUniversalIN4cute5tupleIJiiiiEEENS1_10collective13CollectiveMmaINS1_35MainloopSm100TmaUmmaWarpSpecializedILi4ELi2ELi4ENS5_IJNS4_1CILi1EEESB_SB_EEEEENS5_IJNSA_ILi64EEENSA_ILi128EEESF_EEENS_6half_tENS5_IJlSB_lEEESH_SI_NS4_8TiledMMAINS4_8MMA_AtomIJNS4_20SM100_MMA_F16BF16_SSISH_SH_fLi64ELi128ELNS4_4UMMA5MajorE0ELSN_0ELNSM_7ScaleInE0ELSO_0EEEEEENS4_6LayoutISC_NS5_IJNSA_ILi0EEESS_SS_EEEEENS5_IJNS4_10UnderscoreESV_SV_EEEEENS4_13SM90_TMA_LOADENS4_14ComposedLayoutINS4_7SwizzleILi3ELi4ELi3EEENS4_18smem_ptr_flag_bitsILi16EEENSR_INS5_IJNSA_ILi8EEESE_EEENS5_IJSE_SB_EEEEEEEvNS4_8identityESY_S18_vS19_EENS_8epilogue10collective18CollectiveEpilogueINS1B_23Sm100TmaWarpSpecializedILi4ELi2ELi16ELb1ELb0EEEJSG_NS5_IJNSR_ISE_SB_EENSR_INSA_ILi32EEESB_EEEEESH_SI_SH_SI_NS1B_6fusion15FusionCallbacksIS1F_NS1K_17LinearCombinationISH_fSH_fLNS_15FloatRoundStyleE2EEESG_S1J_JEEENS4_5SM1004TMEM4LOAD26SM100_TMEM_LOAD_16dp256b4xESY_NSZ_INS10_ILi2ELi4ELi3EEES13_NSR_INS5_IJS14_S1H_EEENS5_IJS1H_SB_EEEEEEENS4_17SM75_U32x4_LDSM_NENS4_14SM90_TMA_STOREES1Y_NS4_17SM90_U32x4_STSM_NENS4_39AutoVectorizingCopyWithAssumedAlignmentILi128EEEEEEvvEEEEvNT_6ParamsE)
        /*0008*/ 	.word	0x0000005b


	//----- nvinfo : EIATTR_FRAME_SIZE
	.align		4
.L_19:
        /*000c*/ 	.byte	0x04, 0x11
        /*000e*/ 	.short	(.L_21 - .L_20)
	.align		4
.L_20:
        /*0010*/ 	.word	index@($__internal_2_$__cuda_sm10x_tcgen05_guardrail_trap_unallocated_columns_being_dealloced)
        /*0014*/ 	.word	0x00000000


	//----- nvinfo : EIATTR_FRAME_SIZE
	.align		4
.L_21:
        /*0018*/ 	.byte	0x04, 0x11
        /*001a*/ 	.short	(.L_23 - .L_22)
	.align		4
.L_22:
        /*001c*/ 	.word	index@($__internal_1_$__cuda_sm10x_tcgen05_guardrail_trap_phase_invalid_during_alloc)
        /*0020*/ 	.word	0x00000000


	//----- nvinfo : EIATTR_FRAME_SIZE
	.align		4
.L_23:
        /*0024*/ 	.byte	0x04, 0x11
        /*0026*/ 	.short	(.L_25 - .L_24)
	.align		4
.L_24:
        /*0028*/ 	.word	index@($__internal_0_$__cuda_sm10x_tcgen05_guardrail_trap_col_being_dealloced_not_returned_by_alloc)
        /*002c*/ 	.word	0x00000000


	//----- nvinfo : EIATTR_FRAME_SIZE
	.align		4
.L_25:
        /*0030*/ 	.byte	0x04, 0x11
        /*0032*/ 	.short	(.L_27 - .L_26)
	.align		4
.L_26:
        /*0034*/ 	.word	index@(_ZN7cutlass13device_kernelINS_4gemm6kernel13GemmUniversalIN4cute5tupleIJiiiiEEENS1_10collective13CollectiveMmaINS1_35MainloopSm100TmaUmmaWarpSpecializedILi4ELi2ELi4ENS5_IJNS4_1CILi1EEESB_SB_EEEEENS5_IJNSA_ILi64EEENSA_ILi128EEESF_EEENS_6half_tENS5_IJlSB_lEEESH_SI_NS4_8TiledMMAINS4_8MMA_AtomIJNS4_20SM100_MMA_F16BF16_SSISH_SH_fLi64ELi128ELNS4_4UMMA5MajorE0ELSN_0ELNSM_7ScaleInE0ELSO_0EEEEEENS4_6LayoutISC_NS5_IJNSA_ILi0EEESS_SS_EEEEENS5_IJNS4_10UnderscoreESV_SV_EEEEENS4_13SM90_TMA_LOADENS4_14ComposedLayoutINS4_7SwizzleILi3ELi4ELi3EEENS4_18smem_ptr_flag_bitsILi16EEENSR_INS5_IJNSA_ILi8EEESE_EEENS5_IJSE_SB_EEEEEEEvNS4_8identityESY_S18_vS19_EENS_8epilogue10collective18CollectiveEpilogueINS1B_23Sm100TmaWarpSpecializedILi4ELi2ELi16ELb1ELb0EEEJSG_NS5_IJNSR_ISE_SB_EENSR_INSA_ILi32EEESB_EEEEESH_SI_SH_SI_NS1B_6fusion15FusionCallbacksIS1F_NS1K_17LinearCombinationISH_fSH_fLNS_15FloatRoundStyleE2EEESG_S1J_JEEENS4_5SM1004TMEM4LOAD26SM100_TMEM_LOAD_16dp256b4xESY_NSZ_INS10_ILi2ELi4ELi3EEES13_NSR_INS5_IJS14_S1H_EEENS5_IJS1H_SB_EEEEEEENS4_17SM75_U32x4_LDSM_NENS4_14SM90_TMA_STOREES1Y_NS4_17SM90_U32x4_STSM_NENS4_39AutoVectorizingCopyWithAssumedAlignmentILi128EEEEEEvvEEEEvNT_6ParamsE)
        /*0038*/ 	.word	0x00000000


	//----- nvinfo : EIATTR_MIN_STACK_SIZE
	.align		4
.L_27:
        /*003c*/ 	.byte	0x04, 0x12
        /*003e*/ 	.short	(.L_29 - .L_28)
	.align		4
.L_28:
        /*0040*/ 	.word	index@(_ZN7cutlass13device_kernelINS_4gemm6kernel13GemmUniversalIN4cute5tupleIJiiiiEEENS1_10collective13CollectiveMmaINS1_35MainloopSm100TmaUmmaWarpSpecializedILi4ELi2ELi4ENS5_IJNS4_1CILi1EEESB_SB_EEEEENS5_IJNSA_ILi64EEENSA_ILi128EEESF_EEENS_6half_tENS5_IJlSB_lEEESH_SI_NS4_8TiledMMAINS4_8MMA_AtomIJNS4_20SM100_MMA_F16BF16_SSISH_SH_fLi64ELi128ELNS4_4UMMA5MajorE0ELSN_0ELNSM_7ScaleInE0ELSO_0EEEEEENS4_6LayoutISC_NS5_IJNSA_ILi0EEESS_SS_EEEEENS5_IJNS4_10UnderscoreESV_SV_EEEEENS4_13SM90_TMA_LOADENS4_14ComposedLayoutINS4_7SwizzleILi3ELi4ELi3EEENS4_18smem_ptr_flag_bitsILi16EEENSR_INS5_IJNSA_ILi8EEESE_EEENS5_IJSE_SB_EEEEEEEvNS4_8identityESY_S18_vS19_EENS_8epilogue10collective18CollectiveEpilogueINS1B_23Sm100TmaWarpSpecializedILi4ELi2ELi16ELb1ELb0EEEJSG_NS5_IJNSR_ISE_SB_EENSR_INSA_ILi32EEESB_EEEEESH_SI_SH_SI_NS1B_6fusion15FusionCallbacksIS1F_NS1K_17LinearCombinationISH_fSH_fLNS_15FloatRoundStyleE2EEESG_S1J_JEEENS4_5SM1004TMEM4LOAD26SM100_TMEM_LOAD_16dp256b4xESY_NSZ_INS10_ILi2ELi4ELi3EEES13_NSR_INS5_IJS14_S1H_EEENS5_IJS1H_SB_EEEEEEENS4_17SM75_U32x4_LDSM_NENS4_14SM90_TMA_STOREES1Y_NS4_17SM90_U32x4_STSM_NENS4_39AutoVectorizingCopyWithAssumedAlignmentILi128EEEEEEvvEEEEvNT_6ParamsE)
        /*0044*/ 	.word	0x00000000
.L_29:


//--------------------- .nv.compat                --------------------------
	.section	.nv.compat,"",@"SHT_CUDA_COMPAT_INFO"
	.align	4
        /*0000*/ 	.byte	0x02, 0x09, 0x01, 0x00, 0x02, 0x02, 0x02, 0x00, 0x02, 0x05, 0x05, 0x00, 0x03, 0x07, 0x01, 0x01
        /*0010*/ 	.byte	0x02, 0x03, 0x01, 0x00, 0x02, 0x06, 0x01, 0x00, 0x04, 0x0b, 0x08, 0x00, 0x09, 0x00, 0x00, 0x00
        /*0020*/ 	.byte	0x00, 0x00, 0x00, 0x00


//--------------------- .nv.info._ZN7cutlass13device_kernelINS_4gemm6kernel13GemmUniversalIN4cute5tupleIJiiiiEEENS1_10collective13CollectiveMmaINS1_35MainloopSm100TmaUmmaWarpSpecializedILi4ELi2ELi4ENS5_IJNS4_1CILi1EEESB_SB_EEEEENS5_IJNSA_ILi64EEENSA_ILi128EEESF_EEENS_6half_tENS5_IJlSB_lEEESH_SI_NS4_8TiledMMAINS4_8MMA_AtomIJNS4_20SM100_MMA_F16BF16_SSISH_SH_fLi64ELi128ELNS4_4UMMA5MajorE0ELSN_0ELNSM_7ScaleInE0ELSO_0EEEEEENS4_6LayoutISC_NS5_IJNSA_ILi0EEESS_SS_EEEEENS5_IJNS4_10UnderscoreESV_SV_EEEEENS4_13SM90_TMA_LOADENS4_14ComposedLayoutINS4_7SwizzleILi3ELi4ELi3EEENS4_18smem_ptr_flag_bitsILi16EEENSR_INS5_IJNSA_ILi8EEESE_EEENS5_IJSE_SB_EEEEEEEvNS4_8identityESY_S18_vS19_EENS_8epilogue10collective18CollectiveEpilogueINS1B_23Sm100TmaWarpSpecializedILi4ELi2ELi16ELb1ELb0EEEJSG_NS5_IJNSR_ISE_SB_EENSR_INSA_ILi32EEESB_EEEEESH_SI_SH_SI_NS1B_6fusion15FusionCallbacksIS1F_NS1K_17LinearCombinationISH_fSH_fLNS_15FloatRoundStyleE2EEESG_S1J_JEEENS4_5SM1004TMEM4LOAD26SM100_TMEM_LOAD_16dp256b4xESY_NSZ_INS10_ILi2ELi4ELi3EEES13_NSR_INS5_IJS14_S1H_EEENS5_IJS1H_SB_EEEEEEENS4_17SM75_U32x4_LDSM_NENS4_14SM90_TMA_STOREES1Y_NS4_17SM90_U32x4_STSM_NENS4_39AutoVectorizingCopyWithAssumedAlignmentILi128EEEEEEvvEEEEvNT_6ParamsE --------------------------
	.section	.nv.info._ZN7cutlass13device_kernelINS_4gemm6kernel13GemmUniversalIN4cute5tupleIJiiiiEEENS1_10collective13CollectiveMmaINS1_35MainloopSm100TmaUmmaWarpSpecializedILi4ELi2ELi4ENS5_IJNS4_1CILi1EEESB_SB_EEEEENS5_IJNSA_ILi64EEENSA_ILi128EEESF_EEENS_6half_tENS5_IJlSB_lEEESH_SI_NS4_8TiledMMAINS4_8MMA_AtomIJNS4_20SM100_MMA_F16BF16_SSISH_SH_fLi64ELi128ELNS4_4UMMA5MajorE0ELSN_0ELNSM_7ScaleInE0ELSO_0EEEEEENS4_6LayoutISC_NS5_IJNSA_ILi0EEESS_SS_EEEEENS5_IJNS4_10UnderscoreESV_SV_EEEEENS4_13SM90_TMA_LOADENS4_14ComposedLayoutINS4_7SwizzleILi3ELi4ELi3EEENS4_18smem_ptr_flag_bitsILi16EEENSR_INS5_IJNSA_ILi8EEESE_EEENS5_IJSE_SB_EEEEEEEvNS4_8identityESY_S18_vS19_EENS_8epilogue10collective18CollectiveEpilogueINS1B_23Sm100TmaWarpSpecializedILi4ELi2ELi16ELb1ELb0EEEJSG_NS5_IJNSR_ISE_SB_EENSR_INSA_ILi32EEESB_EEEEESH_SI_SH_SI_NS1B_6fusion15FusionCallbacksIS1F_NS1K_17LinearCombinationISH_fSH_fLNS_15FloatRoundStyleE2EEESG_S1J_JEEENS4_5SM1004TMEM4LOAD26SM100_TMEM_LOAD_16dp256b4xESY_NSZ_INS10_ILi2ELi4ELi3EEES13_NSR_INS5_IJS14_S1H_EEENS5_IJS1H_SB_EEEEEEENS4_17SM75_U32x4_LDSM_NENS4_14SM90_TMA_STOREES1Y_NS4_17SM90_U32x4_STSM_NENS4_39AutoVectorizingCopyWithAssumedAlignmentILi128EEEEEEvvEEEEvNT_6ParamsE,"",@"SHT_CUDA_INFO"
	.sectionflags	@""
	.align	4


	//----- nvinfo : EIATTR_CUDA_API_VERSION
	.align		4
        /*0000*/ 	.byte	0x04, 0x37
        /*0002*/ 	.short	(.L_31 - .L_30)
.L_30:
        /*0004*/ 	.word	0x00000082


	//----- nvinfo : EIATTR_KPARAM_INFO
	.align		4
.L_31:
        /*0008*/ 	.byte	0x04, 0x17
        /*000a*/ 	.short	(.L_33 - .L_32)
.L_32:
        /*000c*/ 	.word	0x00000000
        /*0010*/ 	.short	0x0000
        /*0012*/ 	.short	0x0000
        /*0014*/ 	.byte	0x00, 0xf0, 0x01, 0x20


	//----- nvinfo : EIATTR_AT_ENTRY_FRAGMENTS
	.align		4
.L_33:
        /*0018*/ 	.byte	0x04, 0x4f
        /*001a*/ 	.short	(.L_35 - .L_34)


	//   ....[0]....
.L_34:
        /*001c*/ 	.word	0x00000006


	//----- nvinfo : EIATTR_RESERVED_SMEM_USED
	.align		4
.L_35:
        /*0020*/ 	.byte	0x01, 0x41
	.zero		2


	//----- nvinfo : EIATTR_SPARSE_MMA_MASK
	.align		4
        /*0024*/ 	.byte	0x03, 0x50
        /*0026*/ 	.short	0x0000


	//----- nvinfo : EIATTR_TCGEN05_1CTA_USED
	.align		4
        /*0028*/ 	.byte	0x01, 0x51
	.zero		2


	//----- nvinfo : EIATTR_MAXREG_COUNT
	.align		4
        /*002c*/ 	.byte	0x03, 0x1b
        /*002e*/ 	.short	0x00ff


	//----- nvinfo : EIATTR_NUM_BARRIERS
	.align		4
        /*0030*/ 	.byte	0x02, 0x4c
        /*0032*/ 	.byte	0x07
	.zero		1


	//----- nvinfo : EIATTR_EXTERNS
	.align		4
        /*0034*/ 	.byte	0x04, 0x0f
        /*0036*/ 	.short	(.L_37 - .L_36)


	//   ....[0]....
	.align		4
.L_36:
        /*0038*/ 	.word	index@(__assertfail)


	//----- nvinfo : EIATTR_MERCURY_ISA_VERSION
	.align		4
.L_37:
        /*003c*/ 	.byte	0x03, 0x5f
        /*003e*/ 	.short	0x0101


	//----- nvinfo : EIATTR_INT_WARP_WIDE_INSTR_OFFSETS
	.align		4
        /*0040*/ 	.byte	0x04, 0x31
        /*0042*/ 	.short	(.L_39 - .L_38)


	//   ....[0]....
.L_38:
        /*0044*/ 	.word	0x00001f50


	//   ....[1]....
        /*0048*/ 	.word	0x00003bc0


	//   ....[2]....
        /*004c*/ 	.word	0x00003be0


	//   ....[3]....
        /*0050*/ 	.word	0x00003c10


	//   ....[4]....
        /*0054*/ 	.word	0x00004550


	//   ....[5]....
        /*0058*/ 	.word	0x000045c0


	//   ....[6]....
        /*005c*/ 	.word	0x000046a0


	//   ....[7]....
        /*0060*/ 	.word	0x00004720


	//   ....[8]....
        /*0064*/ 	.word	0x00004830


	//   ....[9]....
        /*0068*/ 	.word	0x000048c0


	//   ....[10]....
        /*006c*/ 	.word	0x00004aa0


	//   ....[11]....
        /*0070*/ 	.word	0x00004c00


	//----- nvinfo : EIATTR_COOP_GROUP_MASK_REGIDS
	.align		4
.L_39:
        /*0074*/ 	.byte	0x04, 0x29
        /*0076*/ 	.short	(.L_41 - .L_40)


	//   ....[0]....
.L_40:
        /*0078*/ 	.word	0xffffffff


	//   ....[1]....
        /*007c*/ 	.word	0xffffffff


	//   ....[2]....
        /*0080*/ 	.word	0xffffffff


	//   ....[3]....
        /*0084*/ 	.word	0xffffffff


	//   ....[4]....
        /*0088*/ 	.word	0xffffffff


	//   ....[5]....
        /*008c*/ 	.word	0xffffffff


	//   ....[6]....
        /*0090*/ 	.word	0xffffffff


	//   ....[7]....
        /*0094*/ 	.word	0xffffffff


	//   ....[8]....
        /*0098*/ 	.word	0xffffffff


	//   ....[9]....
        /*009c*/ 	.word	0xffffffff


	//   ....[10]....
        /*00a0*/ 	.word	0xffffffff


	//   ....[11]....
        /*00a4*/ 	.word	0xffffffff


	//   ....[12]....
        /*00a8*/ 	.word	0xffffffff


	//----- nvinfo : EIATTR_COOP_GROUP_INSTR_OFFSETS
	.align		4
.L_41:
        /*00ac*/ 	.byte	0x04, 0x28
        /*00ae*/ 	.short	(.L_43 - .L_42)


	//   ....[0]....
.L_42:
        /*00b0*/ 	.word	0x00000090


	//   ....[1]....
        /*00b4*/ 	.word	0x000004d0


	//   ....[2]....
        /*00b8*/ 	.word	0x00000640


	//   ....[3]....
        /*00bc*/ 	.word	0x000007e0


	//   ....[4]....
        /*00c0*/ 	.word	0x000008e0


	//   ....[5]....
        /*00c4*/ 	.word	0x00000a50


	//   ....[6]....
        /*00c8*/ 	.word	0x00000bf0


	//   ....[7]....
        /*00cc*/ 	.word	0x00001e30


	//   ....[8]....
        /*00d0*/ 	.word	0x00002c10


	//   ....[9]....
        /*00d4*/ 	.word	0x00002e20


	//   ....[10]....
        /*00d8*/ 	.word	0x00002e50


	//   ....[11]....
        /*00dc*/ 	.word	0x00003aa0


	//   ....[12]....
        /*00e0*/ 	.word	0x00003cd0


	//----- nvinfo : EIATTR_VRC_CTA_INIT_COUNT
	.align		4
.L_43:
        /*00e4*/ 	.byte	0x02, 0x4a
        /*00e6*/ 	.byte	0x80
	.zero		1


	//----- nvinfo : EIATTR_SYSCALL_OFFSETS
	.align		4
        /*00e8*/ 	.byte	0x04, 0x46
        /*00ea*/ 	.short	(.L_45 - .L_44)


	//   ....[0]....
.L_44:
        /*00ec*/ 	.word	0x000056b0


	//   ....[1]....
        /*00f0*/ 	.word	0x000057a0


	//   ....[2]....
        /*00f4*/ 	.word	0x00005f00


	//   ....[3]....
        /*00f8*/ 	.word	0x000067b0


	//   ....[4]....
        /*00fc*/ 	.word	0x00007030


	//   ....[5]....
        /*0100*/ 	.word	0x000078b0


	//----- nvinfo : EIATTR_MBARRIER_INSTR_OFFSETS
	.align		4
.L_45:
        /*0104*/ 	.byte	0x04, 0x39
        /*0106*/ 	.short	(.L_47 - .L_46)


	//   ....[0]....
.L_46:
        /*0108*/ 	.word	0x000005b0
        /*010c*/ 	.word	0x000000ff
        /*0110*/ 	.word	0x00000000
        /*0114*/ 	.short	0x0100
        /*0116*/ 	.byte	0x05
	.zero		1


	//   ....[1]....
        /*0118*/ 	.word	0x000005c0
        /*011c*/ 	.word	0x000000ff
        /*0120*/ 	.word	0x00000020
        /*0124*/ 	.short	0x0100
        /*0126*/ 	.byte	0x05
	.zero		1


	//   ....[2]....
        /*0128*/ 	.word	0x000005d0
        /*012c*/ 	.word	0x000000ff
        /*0130*/ 	.word	0x00000008
        /*0134*/ 	.short	0x0100
        /*0136*/ 	.byte	0x05
	.zero		1


	//   ....[3]....
        /*0138*/ 	.word	0x000005e0
        /*013c*/ 	.word	0x000000ff
        /*0140*/ 	.word	0x00000028
        /*0144*/ 	.short	0x0100
        /*0146*/ 	.byte	0x05
	.zero		1


	//   ....[4]....
        /*0148*/ 	.word	0x000005f0
        /*014c*/ 	.word	0x000000ff
        /*0150*/ 	.word	0x00000010
        /*0154*/ 	.short	0x0100
        /*0156*/ 	.byte	0x05
	.zero		1


	//   ....[5]....
        /*0158*/ 	.word	0x00000600
        /*015c*/ 	.word	0x000000ff
        /*0160*/ 	.word	0x00000030
        /*0164*/ 	.short	0x0100
        /*0166*/ 	.byte	0x05
	.zero		1


	//   ....[6]....
        /*0168*/ 	.word	0x00000610
        /*016c*/ 	.word	0x000000ff
        /*0170*/ 	.word	0x00000018
        /*0174*/ 	.short	0x0100
        /*0176*/ 	.byte	0x05
	.zero		1


	//   ....[7]....
        /*0178*/ 	.word	0x00000620
        /*017c*/ 	.word	0x000000ff
        /*0180*/ 	.word	0x00000038
        /*0184*/ 	.short	0x0100
        /*0186*/ 	.byte	0x05
	.zero		1


	//   ....[8]....
        /*0188*/ 	.word	0x00000750
        /*018c*/ 	.word	0x000000ff
        /*0190*/ 	.word	0x00000040
        /*0194*/ 	.short	0x0100
        /*0196*/ 	.byte	0x07
	.zero		1


	//   ....[9]....
        /*0198*/ 	.word	0x00000760
        /*019c*/ 	.word	0x000000ff
        /*01a0*/ 	.word	0x00000060
        /*01a4*/ 	.short	0x0100
        /*01a6*/ 	.byte	0x07
	.zero		1


	//   ....[10]....
        /*01a8*/ 	.word	0x00000770
        /*01ac*/ 	.word	0x000000ff
        /*01b0*/ 	.word	0x00000048
        /*01b4*/ 	.short	0x0100
        /*01b6*/ 	.byte	0x07
	.zero		1


	//   ....[11]....
        /*01b8*/ 	.word	0x00000780
        /*01bc*/ 	.word	0x000000ff
        /*01c0*/ 	.word	0x00000068
        /*01c4*/ 	.short	0x0100
        /*01c6*/ 	.byte	0x07
	.zero		1


	//   ....[12]....
        /*01c8*/ 	.word	0x00000790
        /*01cc*/ 	.word	0x000000ff
        /*01d0*/ 	.word	0x00000050
        /*01d4*/ 	.short	0x0100
        /*01d6*/ 	.byte	0x07
	.zero		1


	//   ....[13]....
        /*01d8*/ 	.word	0x000007a0
        /*01dc*/ 	.word	0x000000ff
        /*01e0*/ 	.word	0x00000070
        /*01e4*/ 	.short	0x0100
        /*01e6*/ 	.byte	0x07
	.zero		1


	//   ....[14]....
        /*01e8*/ 	.word	0x000007b0
        /*01ec*/ 	.word	0x000000ff
        /*01f0*/ 	.word	0x00000058
        /*01f4*/ 	.short	0x0100
        /*01f6*/ 	.byte	0x07
	.zero		1


	//   ....[15]....
        /*01f8*/ 	.word	0x000007c0
        /*01fc*/ 	.word	0x000000ff
        /*0200*/ 	.word	0x00000078
        /*0204*/ 	.short	0x0100
        /*0206*/ 	.byte	0x07
	.zero		1


	//   ....[16]....
        /*0208*/ 	.word	0x000008b0
        /*020c*/ 	.word	0x000000ff
        /*0210*/ 	.word	0x00000080
        /*0214*/ 	.short	0x0100
        /*0216*/ 	.byte	0x05
	.zero		1


	//   ....[17]....
        /*0218*/ 	.word	0x000008c0
        /*021c*/ 	.word	0x000000ff
        /*0220*/ 	.word	0x00000088
        /*0224*/ 	.short	0x0100
        /*0226*/ 	.byte	0x05
	.zero		1


	//   ....[18]....
        /*0228*/ 	.word	0x00000a00
        /*022c*/ 	.word	0x000000ff
        /*0230*/ 	.word	0x00000090
        /*0234*/ 	.short	0x0100
        /*0236*/ 	.byte	0x05
	.zero		1


	//   ....[19]....
        /*0238*/ 	.word	0x00000a10
        /*023c*/ 	.word	0x000000ff
        /*0240*/ 	.word	0x000000a0
        /*0244*/ 	.short	0x0100
        /*0246*/ 	.byte	0x05
	.zero		1


	//   ....[20]....
        /*0248*/ 	.word	0x00000a20
        /*024c*/ 	.word	0x000000ff
        /*0250*/ 	.word	0x00000098
        /*0254*/ 	.short	0x0100
        /*0256*/ 	.byte	0x05
	.zero		1


	//   ....[21]....
        /*0258*/ 	.word	0x00000a30
        /*025c*/ 	.word	0x000000ff
        /*0260*/ 	.word	0x000000a8
        /*0264*/ 	.short	0x0100
        /*0266*/ 	.byte	0x05
	.zero		1


	//   ....[22]....
        /*0268*/ 	.word	0x00000b60
        /*026c*/ 	.word	0x000000ff
        /*0270*/ 	.word	0x000000b0
        /*0274*/ 	.short	0x0100
        /*0276*/ 	.byte	0x07
	.zero		1


	//   ....[23]....
        /*0278*/ 	.word	0x00000b70
        /*027c*/ 	.word	0x000000ff
        /*0280*/ 	.word	0x000000d0
        /*0284*/ 	.short	0x0100
        /*0286*/ 	.byte	0x07
	.zero		1


	//   ....[24]....
        /*0288*/ 	.word	0x00000b80
        /*028c*/ 	.word	0x000000ff
        /*0290*/ 	.word	0x000000b8
        /*0294*/ 	.short	0x0100
        /*0296*/ 	.byte	0x07
	.zero		1


	//   ....[25]....
        /*0298*/ 	.word	0x00000b90
        /*029c*/ 	.word	0x000000ff
        /*02a0*/ 	.word	0x000000d8
        /*02a4*/ 	.short	0x0100
        /*02a6*/ 	.byte	0x07
	.zero		1


	//   ....[26]....
        /*02a8*/ 	.word	0x00000ba0
        /*02ac*/ 	.word	0x000000ff
        /*02b0*/ 	.word	0x000000c0
        /*02b4*/ 	.short	0x0100
        /*02b6*/ 	.byte	0x07
	.zero		1


	//   ....[27]....
        /*02b8*/ 	.word	0x00000bb0
        /*02bc*/ 	.word	0x000000ff
        /*02c0*/ 	.word	0x000000e0
        /*02c4*/ 	.short	0x0100
        /*02c6*/ 	.byte	0x07
	.zero		1


	//   ....[28]....
        /*02c8*/ 	.word	0x00000bc0
        /*02cc*/ 	.word	0x000000ff
        /*02d0*/ 	.word	0x000000c8
        /*02d4*/ 	.short	0x0100
        /*02d6*/ 	.byte	0x07
	.zero		1


	//   ....[29]....
        /*02d8*/ 	.word	0x00000bd0
        /*02dc*/ 	.word	0x000000ff
        /*02e0*/ 	.word	0x000000e8
        /*02e4*/ 	.short	0x0100
        /*02e6*/ 	.byte	0x07
	.zero		1


	//   ....[30]....
        /*02e8*/ 	.word	0x00000cc0
        /*02ec*/ 	.word	0x000000ff
        /*02f0*/ 	.word	0x000000f0
        /*02f4*/ 	.short	0x0100
        /*02f6*/ 	.byte	0x05
	.zero		1


	//   ....[31]....
        /*02f8*/ 	.word	0x00000cd0
        /*02fc*/ 	.word	0x000000ff
        /*0300*/ 	.word	0x00000100
        /*0304*/ 	.short	0x0100
        /*0306*/ 	.byte	0x05
	.zero		1


	//   ....[32]....
        /*0308*/ 	.word	0x00000ce0
        /*030c*/ 	.word	0x000000ff
        /*0310*/ 	.word	0x000000f8
        /*0314*/ 	.short	0x0100
        /*0316*/ 	.byte	0x05
	.zero		1


	//   ....[33]....
        /*0318*/ 	.word	0x00000cf0
        /*031c*/ 	.word	0x000000ff
        /*0320*/ 	.word	0x00000108
        /*0324*/ 	.short	0x0100
        /*0326*/ 	.byte	0x05
	.zero		1


	//   ....[34]....
        /*0328*/ 	.word	0x000015d0
        /*032c*/ 	.word	0x00000003
        /*0330*/ 	.word	0x00000100
        /*0334*/ 	.short	0x010a
        /*0336*/ 	.byte	0xff
	.zero		1


	//   ....[35]....
        /*0338*/ 	.word	0x00001600
        /*033c*/ 	.word	0x00000003
        /*0340*/ 	.word	0x000000f0
        /*0344*/ 	.short	0x0101
        /*0346*/ 	.byte	0xff
	.zero		1


	//   ....[36]....
        /*0348*/ 	.word	0x000016d0
        /*034c*/ 	.word	0x000000ff
        /*0350*/ 	.word	0x00000020
        /*0354*/ 	.short	0x010a
        /*0356*/ 	.byte	0x08
	.zero		1


	//   ....[37]....
        /*0358*/ 	.word	0x00001770
        /*035c*/ 	.word	0x000000ff
        /*0360*/ 	.word	0x00000020
        /*0364*/ 	.short	0x010a
        /*0366*/ 	.byte	0x21
	.zero		1


	//   ....[38]....
        /*0368*/ 	.word	0x000018c0
        /*036c*/ 	.word	0x000000ff
        /*0370*/ 	.word	0x00000020
        /*0374*/ 	.short	0x010a
        /*0376*/ 	.byte	0x08
	.zero		1


	//   ....[39]....
        /*0378*/ 	.word	0x00001a90
        /*037c*/ 	.word	0x000000ff
        /*0380*/ 	.word	0x00000088
        /*0384*/ 	.short	0x0101
        /*0386*/ 	.byte	0x04
	.zero		1


	//   ....[40]....
        /*0388*/ 	.word	0x00001ab0
        /*038c*/ 	.word	0x000000ff
        /*0390*/ 	.word	0x00000020
        /*0394*/ 	.short	0x010a
        /*0396*/ 	.byte	0x08
	.zero		1


	//   ....[41]....
        /*0398*/ 	.word	0x00001b30
        /*039c*/ 	.word	0x000000ff
        /*03a0*/ 	.word	0x00000020
        /*03a4*/ 	.short	0x010a
        /*03a6*/ 	.byte	0x21
	.zero		1


	//   ....[42]....
        /*03a8*/ 	.word	0x00001c80
        /*03ac*/ 	.word	0x000000ff
        /*03b0*/ 	.word	0x00000020
        /*03b4*/ 	.short	0x010a
        /*03b6*/ 	.byte	0x08
	.zero		1


	//   ....[43]....
        /*03b8*/ 	.word	0x00001e60
        /*03bc*/ 	.word	0x00000002
        /*03c0*/ 	.word	0x00000090
        /*03c4*/ 	.short	0x010a
        /*03c6*/ 	.byte	0xff
	.zero		1


	//   ....[44]....
        /*03c8*/ 	.word	0x00001f20
        /*03cc*/ 	.word	0x00000002
        /*03d0*/ 	.word	0x00000000
        /*03d4*/ 	.short	0x0101
        /*03d6*/ 	.byte	0xff
	.zero		1


	//   ....[45]....
        /*03d8*/ 	.word	0x00002480
        /*03dc*/ 	.word	0x000000ff
        /*03e0*/ 	.word	0x00000000
        /*03e4*/ 	.short	0x010a
        /*03e6*/ 	.byte	0x05
	.zero		1


	//   ....[46]....
        /*03e8*/ 	.word	0x00002510
        /*03ec*/ 	.word	0x000000ff
        /*03f0*/ 	.word	0x00000000
        /*03f4*/ 	.short	0x010a
        /*03f6*/ 	.byte	0x05
	.zero		1


	//   ....[47]....
        /*03f8*/ 	.word	0x000025a0
        /*03fc*/ 	.word	0x000000ff
        /*0400*/ 	.word	0x00000000
        /*0404*/ 	.short	0x010a
        /*0406*/ 	.byte	0x05
	.zero		1


	//   ....[48]....
        /*0408*/ 	.word	0x00002640
        /*040c*/ 	.word	0x00000000
        /*0410*/ 	.word	0x00000000
        /*0414*/ 	.short	0x010a
        /*0416*/ 	.byte	0xff
	.zero		1


	//   ....[49]....
        /*0418*/ 	.word	0x00002760
        /*041c*/ 	.word	0x00000000
        /*0420*/ 	.word	0x000000f0
        /*0424*/ 	.short	0x010a
        /*0426*/ 	.byte	0xff
	.zero		1


	//   ....[50]....
        /*0428*/ 	.word	0x000027c0
        /*042c*/ 	.word	0x00000004
        /*0430*/ 	.word	0x00000000
        /*0434*/ 	.short	0x0101
        /*0436*/ 	.byte	0xff
	.zero		1


	//   ....[51]....
        /*0438*/ 	.word	0x000027e0
        /*043c*/ 	.word	0x000000ff
        /*0440*/ 	.word	0x000000a0
        /*0444*/ 	.short	0x010a
        /*0446*/ 	.byte	0x05
	.zero		1


	//   ....[52]....
        /*0448*/ 	.word	0x00002900
        /*044c*/ 	.word	0x00000000
        /*0450*/ 	.word	0x00000090
        /*0454*/ 	.short	0x010a
        /*0456*/ 	.byte	0xff
	.zero		1


	//   ....[53]....
        /*0458*/ 	.word	0x00002a10
        /*045c*/ 	.word	0x00000000
        /*0460*/ 	.word	0x00000000
        /*0464*/ 	.short	0x0101
        /*0466*/ 	.byte	0xff
	.zero		1


	//   ....[54]....
        /*0468*/ 	.word	0x00002aa0
        /*046c*/ 	.word	0x000000ff
        /*0470*/ 	.word	0x000000a0
        /*0474*/ 	.short	0x0106
        /*0476*/ 	.byte	0x05
	.zero		1


	//   ....[55]....
        /*0478*/ 	.word	0x00002ac0
        /*047c*/ 	.word	0x000000ff
        /*0480*/ 	.word	0x000000a0
        /*0484*/ 	.short	0x010a
        /*0486*/ 	.byte	0x05
	.zero		1


	//   ....[56]....
        /*0488*/ 	.word	0x00002b50
        /*048c*/ 	.word	0x000000ff
        /*0490*/ 	.word	0x000000a0
        /*0494*/ 	.short	0x0106
        /*0496*/ 	.byte	0x04
	.zero		1


	//   ....[57]....
        /*0498*/ 	.word	0x00002b90
        /*049c*/ 	.word	0x00000000
        /*04a0*/ 	.word	0x000000a0
        /*04a4*/ 	.short	0x010a
        /*04a6*/ 	.byte	0xff
	.zero		1


	//   ....[58]....
        /*04a8*/ 	.word	0x00003150
        /*04ac*/ 	.word	0x00000000
        /*04b0*/ 	.word	0x00000090
        /*04b4*/ 	.short	0x010a
        /*04b6*/ 	.byte	0xff
	.zero		1


	//   ....[59]....
        /*04b8*/ 	.word	0x00003260
        /*04bc*/ 	.word	0x00000003
        /*04c0*/ 	.word	0x00000000
        /*04c4*/ 	.short	0x0101
        /*04c6*/ 	.byte	0xff
	.zero		1


	//   ....[60]....
        /*04c8*/ 	.word	0x00003270
        /*04cc*/ 	.word	0x000000ff
        /*04d0*/ 	.word	0x00000000
        /*04d4*/ 	.short	0x010a
        /*04d6*/ 	.byte	0x07
	.zero		1


	//   ....[61]....
        /*04d8*/ 	.word	0x000032f0
        /*04dc*/ 	.word	0x000000ff
        /*04e0*/ 	.word	0x000000d0
        /*04e4*/ 	.short	0x010a
        /*04e6*/ 	.byte	0x06
	.zero		1


	//   ....[62]....
        /*04e8*/ 	.word	0x000033c0
        /*04ec*/ 	.word	0x000000ff
        /*04f0*/ 	.word	0x00000000
        /*04f4*/ 	.short	0x010a
        /*04f6*/ 	.byte	0x0b
	.zero		1


	//   ....[63]....
        /*04f8*/ 	.word	0x000034f0
        /*04fc*/ 	.word	0x000000ff
        /*0500*/ 	.word	0x00000000
        /*0504*/ 	.short	0x010a
        /*0506*/ 	.byte	0x22
	.zero		1


	//   ....[64]....
        /*0508*/ 	.word	0x000038d0
        /*050c*/ 	.word	0x000000ff
        /*0510*/ 	.word	0x00000000
        /*0514*/ 	.short	0x010a
        /*0516*/ 	.byte	0x06
	.zero		1


	//   ....[65]....
        /*0518*/ 	.word	0x00003960
        /*051c*/ 	.word	0x000000ff
        /*0520*/ 	.word	0x00000000
        /*0524*/ 	.short	0x010a
        /*0526*/ 	.byte	0x06
	.zero		1


	//   ....[66]....
        /*0528*/ 	.word	0x000039f0
        /*052c*/ 	.word	0x000000ff
        /*0530*/ 	.word	0x00000000
        /*0534*/ 	.short	0x010a
        /*0536*/ 	.byte	0x06
	.zero		1


	//   ....[67]....
        /*0538*/ 	.word	0x00003a80
        /*053c*/ 	.word	0x000000ff
        /*0540*/ 	.word	0x00000000
        /*0544*/ 	.short	0x010a
        /*0546*/ 	.byte	0x07
	.zero		1


	//   ....[68]....
        /*0548*/ 	.word	0x00003f00
        /*054c*/ 	.word	0x00000000
        /*0550*/ 	.word	0x00000090
        /*0554*/ 	.short	0x010a
        /*0556*/ 	.byte	0xff
	.zero		1


	//   ....[69]....
        /*0558*/ 	.word	0x00003fc0
        /*055c*/ 	.word	0x00000000
        /*0560*/ 	.word	0x00000000
        /*0564*/ 	.short	0x0101
        /*0566*/ 	.byte	0xff
	.zero		1


	//   ....[70]....
        /*0568*/ 	.word	0x000042e0
        /*056c*/ 	.word	0x000000ff
        /*0570*/ 	.word	0x00000088
        /*0574*/ 	.short	0x010a
        /*0576*/ 	.byte	0x07
	.zero		1


	//   ....[71]....
        /*0578*/ 	.word	0x000044d0
        /*057c*/ 	.word	0x000000ff
        /*0580*/ 	.word	0x00000060
        /*0584*/ 	.short	0x010a
        /*0586*/ 	.byte	0x07
	.zero		1


	//   ....[72]....
        /*0588*/ 	.word	0x00004640
        /*058c*/ 	.word	0x000000ff
        /*0590*/ 	.word	0x00000040
        /*0594*/ 	.short	0x010b
        /*0596*/ 	.byte	0x07
	.zero		1


	//   ....[73]....
        /*0598*/ 	.word	0x00004650
        /*059c*/ 	.word	0x000000ff
        /*05a0*/ 	.word	0x00000000
        /*05a4*/ 	.short	0x0101
        /*05a6*/ 	.byte	0x08
	.zero		1


	//   ....[74]....
        /*05a8*/ 	.word	0x00004670
        /*05ac*/ 	.word	0x000000ff
        /*05b0*/ 	.word	0x00000068
        /*05b4*/ 	.short	0x010a
        /*05b6*/ 	.byte	0x07
	.zero		1


	//   ....[75]....
        /*05b8*/ 	.word	0x000047d0
        /*05bc*/ 	.word	0x000000ff
        /*05c0*/ 	.word	0x00000048
        /*05c4*/ 	.short	0x010b
        /*05c6*/ 	.byte	0x07
	.zero		1


	//   ....[76]....
        /*05c8*/ 	.word	0x000047e0
        /*05cc*/ 	.word	0x000000ff
        /*05d0*/ 	.word	0x00000000
        /*05d4*/ 	.short	0x0101
        /*05d6*/ 	.byte	0x08
	.zero		1


	//   ....[77]....
        /*05d8*/ 	.word	0x000047f0
        /*05dc*/ 	.word	0x000000ff
        /*05e0*/ 	.word	0x00000070
        /*05e4*/ 	.short	0x010a
        /*05e6*/ 	.byte	0x07
	.zero		1


	//   ....[78]....
        /*05e8*/ 	.word	0x00004990
        /*05ec*/ 	.word	0x000000ff
        /*05f0*/ 	.word	0x00000050
        /*05f4*/ 	.short	0x010b
        /*05f6*/ 	.byte	0x07
	.zero		1


	//   ....[79]....
        /*05f8*/ 	.word	0x00004a00
        /*05fc*/ 	.word	0x000000ff
        /*0600*/ 	.word	0x00000000
        /*0604*/ 	.short	0x0101
        /*0606*/ 	.byte	0x08
	.zero		1


	//   ....[80]....
        /*0608*/ 	.word	0x00004a30
        /*060c*/ 	.word	0x000000ff
        /*0610*/ 	.word	0x00000078
        /*0614*/ 	.short	0x010a
        /*0616*/ 	.byte	0x07
	.zero		1


	//   ....[81]....
        /*0618*/ 	.word	0x00004c40
        /*061c*/ 	.word	0x000000ff
        /*0620*/ 	.word	0x00000058
        /*0624*/ 	.short	0x010b
        /*0626*/ 	.byte	0x07
	.zero		1


	//   ....[82]....
        /*0628*/ 	.word	0x00004c60
        /*062c*/ 	.word	0x000000ff
        /*0630*/ 	.word	0x00000000
        /*0634*/ 	.short	0x0101
        /*0636*/ 	.byte	0x0d
	.zero		1


	//   ....[83]....
        /*0638*/ 	.word	0x00004c90
        /*063c*/ 	.word	0x000000ff
        /*0640*/ 	.word	0x00000060
        /*0644*/ 	.short	0x010a
        /*0646*/ 	.byte	0x07
	.zero		1


	//   ....[84]....
        /*0648*/ 	.word	0x00004cb0
        /*064c*/ 	.word	0x000000ff
        /*0650*/ 	.word	0x00000068
        /*0654*/ 	.short	0x010a
        /*0656*/ 	.byte	0x07
	.zero		1


	//   ....[85]....
        /*0658*/ 	.word	0x00004cd0
        /*065c*/ 	.word	0x000000ff
        /*0660*/ 	.word	0x00000070
        /*0664*/ 	.short	0x010a
        /*0666*/ 	.byte	0x07
	.zero		1


	//   ....[86]....
        /*0668*/ 	.word	0x00004d10
        /*066c*/ 	.word	0x00000000
        /*0670*/ 	.word	0x00000078
        /*0674*/ 	.short	0x010a
        /*0676*/ 	.byte	0xff
	.zero		1


	//   ....[87]....
        /*0678*/ 	.word	0x00005070
        /*067c*/ 	.word	0x00000000
        /*0680*/ 	.word	0x00000090
        /*0684*/ 	.short	0x010a
        /*0686*/ 	.byte	0xff
	.zero		1


	//   ....[88]....
        /*0688*/ 	.word	0x00005180
        /*068c*/ 	.word	0x00000000
        /*0690*/ 	.word	0x00000000
        /*0694*/ 	.short	0x0101
        /*0696*/ 	.byte	0xff
	.zero		1


	//   ....[89]....
        /*0698*/ 	.word	0x00005be0
        /*069c*/ 	.word	0x000000ff
        /*06a0*/ 	.word	0x00000040
        /*06a4*/ 	.short	0x010a
        /*06a6*/ 	.byte	0x30
	.zero		1


	//   ....[90]....
        /*06a8*/ 	.word	0x00005c50
        /*06ac*/ 	.word	0x0000004f
        /*06b0*/ 	.word	0x000000b0
        /*06b4*/ 	.short	0x010a
        /*06b6*/ 	.byte	0xff
	.zero		1


	//   ....[91]....
        /*06b8*/ 	.word	0x00005d00
        /*06bc*/ 	.word	0x000000ff
        /*06c0*/ 	.word	0x00000040
        /*06c4*/ 	.short	0x010a
        /*06c6*/ 	.byte	0x30
	.zero		1


	//   ....[92]....
        /*06c8*/ 	.word	0x00005de0
        /*06cc*/ 	.word	0x0000004f
        /*06d0*/ 	.word	0x000000b0
        /*06d4*/ 	.short	0x010a
        /*06d6*/ 	.byte	0xff
	.zero		1


	//   ....[93]....
        /*06d8*/ 	.word	0x00006510
        /*06dc*/ 	.word	0x00000000
        /*06e0*/ 	.word	0x00000000
        /*06e4*/ 	.short	0x0101
        /*06e6*/ 	.byte	0xff
	.zero		1


	//   ....[94]....
        /*06e8*/ 	.word	0x00006520
        /*06ec*/ 	.word	0x00000003
        /*06f0*/ 	.word	0x00000040
        /*06f4*/ 	.short	0x010a
        /*06f6*/ 	.byte	0xff
	.zero		1


	//   ....[95]....
        /*06f8*/ 	.word	0x000065e0
        /*06fc*/ 	.word	0x00000003
        /*0700*/ 	.word	0x00000040
        /*0704*/ 	.short	0x010a
        /*0706*/ 	.byte	0xff
	.zero		1


	//   ....[96]....
        /*0708*/ 	.word	0x00006d90
        /*070c*/ 	.word	0x00000026
        /*0710*/ 	.word	0x00000000
        /*0714*/ 	.short	0x0101
        /*0716*/ 	.byte	0xff
	.zero		1


	//   ....[97]....
        /*0718*/ 	.word	0x00006db0
        /*071c*/ 	.word	0x00000053
        /*0720*/ 	.word	0x00000040
        /*0724*/ 	.short	0x010a
        /*0726*/ 	.byte	0xff
	.zero		1


	//   ....[98]....
        /*0728*/ 	.word	0x00006e60
        /*072c*/ 	.word	0x00000053
        /*0730*/ 	.word	0x00000040
        /*0734*/ 	.short	0x010a
        /*0736*/ 	.byte	0xff
	.zero		1


	//   ....[99]....
        /*0738*/ 	.word	0x00007610
        /*073c*/ 	.word	0x00000026
        /*0740*/ 	.word	0x00000000
        /*0744*/ 	.short	0x0101
        /*0746*/ 	.byte	0xff
	.zero		1


	//   ....[100]....
        /*0748*/ 	.word	0x00007630
        /*074c*/ 	.word	0x00000058
        /*0750*/ 	.word	0x00000040
        /*0754*/ 	.short	0x010a
        /*0756*/ 	.byte	0xff
	.zero		1


	//   ....[101]....
        /*0758*/ 	.word	0x000076e0
        /*075c*/ 	.word	0x00000058
        /*0760*/ 	.word	0x00000040
        /*0764*/ 	.short	0x010a
        /*0766*/ 	.byte	0xff
	.zero		1


	//   ....[102]....
        /*0768*/ 	.word	0x00007a10
        /*076c*/ 	.word	0x000000ff
        /*0770*/ 	.word	0x00000000
        /*0774*/ 	.short	0x0101
        /*0776*/ 	.byte	0x05
	.zero		1


	//   ....[103]....
        /*0778*/ 	.word	0x00007ef0
        /*077c*/ 	.word	0x00000002
        /*0780*/ 	.word	0x00000000
        /*0784*/ 	.short	0x0101
        /*0786*/ 	.byte	0xff
	.zero		1


	//   ....[104]....
        /*0788*/ 	.word	0x00008160
        /*078c*/ 	.word	0x000000ff
        /*0790*/ 	.word	0x00000000
        /*0794*/ 	.short	0x0101
        /*0796*/ 	.byte	0x04
	.zero		1


	//   ....[105]....
        /*0798*/ 	.word	0x00008180
        /*079c*/ 	.word	0x00000003
        /*07a0*/ 	.word	0x00000100
        /*07a4*/ 	.short	0x010a
        /*07a6*/ 	.byte	0xff
	.zero		1


	//   ....[106]....
        /*07a8*/ 	.word	0x000081e0
        /*07ac*/ 	.word	0x00000002
        /*07b0*/ 	.word	0x00000020
        /*07b4*/ 	.short	0x010a
        /*07b6*/ 	.byte	0xff
	.zero		1


	//   ....[107]....
        /*07b8*/ 	.word	0x00008240
        /*07bc*/ 	.word	0x00000002
        /*07c0*/ 	.word	0x00000020
        /*07c4*/ 	.short	0x010a
        /*07c6*/ 	.byte	0xff
	.zero		1


	//   ....[108]....
        /*07c8*/ 	.word	0x00008290
        /*07cc*/ 	.word	0x00000002
        /*07d0*/ 	.word	0x00000090
        /*07d4*/ 	.short	0x010a
        /*07d6*/ 	.byte	0xff
	.zero		1


	//   ....[109]....
        /*07d8*/ 	.word	0x000082f0
        /*07dc*/ 	.word	0x00000000
        /*07e0*/ 	.word	0x00000000
        /*07e4*/ 	.short	0x010a
        /*07e6*/ 	.byte	0xff
	.zero		1


	//   ....[110]....
        /*07e8*/ 	.word	0x00008350
        /*07ec*/ 	.word	0x00000000
        /*07f0*/ 	.word	0x00000000
        /*07f4*/ 	.short	0x010a
        /*07f6*/ 	.byte	0xff
	.zero		1


	//   ....[111]....
        /*07f8*/ 	.word	0x000083b0
        /*07fc*/ 	.word	0x00000000
        /*0800*/ 	.word	0x00000000
        /*0804*/ 	.short	0x010a
        /*0806*/ 	.byte	0xff
	.zero		1


	//   ....[112]....
        /*0808*/ 	.word	0x00008400
        /*080c*/ 	.word	0x00000000
        /*0810*/ 	.word	0x000000f0
        /*0814*/ 	.short	0x010a
        /*0816*/ 	.byte	0xff
	.zero		1


	//   ....[113]....
        /*0818*/ 	.word	0x00008460
        /*081c*/ 	.word	0x00000000
        /*0820*/ 	.word	0x000000a0
        /*0824*/ 	.short	0x010a
        /*0826*/ 	.byte	0xff
	.zero		1


	//   ....[114]....
        /*0828*/ 	.word	0x000084b0
        /*082c*/ 	.word	0x00000000
        /*0830*/ 	.word	0x00000090
        /*0834*/ 	.short	0x010a
        /*0836*/ 	.byte	0xff
	.zero		1


	//   ....[115]....
        /*0838*/ 	.word	0x00008510
        /*083c*/ 	.word	0x00000000
        /*0840*/ 	.word	0x000000a0
        /*0844*/ 	.short	0x010a
        /*0846*/ 	.byte	0xff
	.zero		1


	//   ....[116]....
        /*0848*/ 	.word	0x00008560
        /*084c*/ 	.word	0x00000000
        /*0850*/ 	.word	0x00000090
        /*0854*/ 	.short	0x010a
        /*0856*/ 	.byte	0xff
	.zero		1


	//   ....[117]....
        /*0858*/ 	.word	0x000085c0
        /*085c*/ 	.word	0x00000003
        /*0860*/ 	.word	0x000000d0
        /*0864*/ 	.short	0x010a
        /*0866*/ 	.byte	0xff
	.zero		1


	//   ....[118]....
        /*0868*/ 	.word	0x00008620
        /*086c*/ 	.word	0x00000000
        /*0870*/ 	.word	0x00000000
        /*0874*/ 	.short	0x010a
        /*0876*/ 	.byte	0xff
	.zero		1


	//   ....[119]....
        /*0878*/ 	.word	0x00008680
        /*087c*/ 	.word	0x00000000
        /*0880*/ 	.word	0x00000000
        /*0884*/ 	.short	0x010a
        /*0886*/ 	.byte	0xff
	.zero		1


	//   ....[120]....
        /*0888*/ 	.word	0x000086e0
        /*088c*/ 	.word	0x00000000
        /*0890*/ 	.word	0x00000000
        /*0894*/ 	.short	0x010a
        /*0896*/ 	.byte	0xff
	.zero		1


	//   ....[121]....
        /*0898*/ 	.word	0x00008740
        /*089c*/ 	.word	0x00000000
        /*08a0*/ 	.word	0x00000000
        /*08a4*/ 	.short	0x010a
        /*08a6*/ 	.byte	0xff
	.zero		1


	//   ....[122]....
        /*08a8*/ 	.word	0x000087a0
        /*08ac*/ 	.word	0x00000000
        /*08b0*/ 	.word	0x00000000
        /*08b4*/ 	.short	0x010a
        /*08b6*/ 	.byte	0xff
	.zero		1


	//   ....[123]....
        /*08b8*/ 	.word	0x000087f0
        /*08bc*/ 	.word	0x00000000
        /*08c0*/ 	.word	0x00000090
        /*08c4*/ 	.short	0x010a
        /*08c6*/ 	.byte	0xff
	.zero		1


	//   ....[124]....
        /*08c8*/ 	.word	0x00008850
        /*08cc*/ 	.word	0x00000000
        /*08d0*/ 	.word	0x00000088
        /*08d4*/ 	.short	0x010a
        /*08d6*/ 	.byte	0xff
	.zero		1


	//   ....[125]....
        /*08d8*/ 	.word	0x000088b0
        /*08dc*/ 	.word	0x00000003
        /*08e0*/ 	.word	0x00000060
        /*08e4*/ 	.short	0x010a
        /*08e6*/ 	.byte	0xff
	.zero		1


	//   ....[126]....
        /*08e8*/ 	.word	0x00008910
        /*08ec*/ 	.word	0x00000003
        /*08f0*/ 	.word	0x00000068
        /*08f4*/ 	.short	0x010a
        /*08f6*/ 	.byte	0xff
	.zero		1


	//   ....[127]....
        /*08f8*/ 	.word	0x00008970
        /*08fc*/ 	.word	0x00000003
        /*0900*/ 	.word	0x00000070
        /*0904*/ 	.short	0x010a
        /*0906*/ 	.byte	0xff
	.zero		1


	//   ....[128]....
        /*0908*/ 	.word	0x000089d0
        /*090c*/ 	.word	0x00000003
        /*0910*/ 	.word	0x00000078
        /*0914*/ 	.short	0x010a
        /*0916*/ 	.byte	0xff
	.zero		1


	//   ....[129]....
        /*0918*/ 	.word	0x00008a30
        /*091c*/ 	.word	0x00000000
        /*0920*/ 	.word	0x00000060
        /*0924*/ 	.short	0x010a
        /*0926*/ 	.byte	0xff
	.zero		1


	//   ....[130]....
        /*0928*/ 	.word	0x00008a90
        /*092c*/ 	.word	0x00000000
        /*0930*/ 	.word	0x00000068
        /*0934*/ 	.short	0x010a
        /*0936*/ 	.byte	0xff
	.zero		1


	//   ....[131]....
        /*0938*/ 	.word	0x00008af0
        /*093c*/ 	.word	0x00000000
        /*0940*/ 	.word	0x00000070
        /*0944*/ 	.short	0x010a
        /*0946*/ 	.byte	0xff
	.zero		1


	//   ....[132]....
        /*0948*/ 	.word	0x00008b40
        /*094c*/ 	.word	0x00000000
        /*0950*/ 	.word	0x00000090
        /*0954*/ 	.short	0x010a
        /*0956*/ 	.byte	0xff
	.zero		1


	//   ....[133]....
        /*0958*/ 	.word	0x00008ba0
        /*095c*/ 	.word	0x00000002
        /*0960*/ 	.word	0x00000040
        /*0964*/ 	.short	0x010a
        /*0966*/ 	.byte	0xff
	.zero		1


	//   ....[134]....
        /*0968*/ 	.word	0x00008bf0
        /*096c*/ 	.word	0x0000004f
        /*0970*/ 	.word	0x000000b0
        /*0974*/ 	.short	0x010a
        /*0976*/ 	.byte	0xff
	.zero		1


	//   ....[135]....
        /*0978*/ 	.word	0x00008c40
        /*097c*/ 	.word	0x00000003
        /*0980*/ 	.word	0x00000040
        /*0984*/ 	.short	0x010a
        /*0986*/ 	.byte	0xff
	.zero		1


	//   ....[136]....
        /*0988*/ 	.word	0x00008c90
        /*098c*/ 	.word	0x00000053
        /*0990*/ 	.word	0x00000040
        /*0994*/ 	.short	0x010a
        /*0996*/ 	.byte	0xff
	.zero		1


	//   ....[137]....
        /*0998*/ 	.word	0x00008ce0
        /*099c*/ 	.word	0x00000058
        /*09a0*/ 	.word	0x00000040
        /*09a4*/ 	.short	0x010a
        /*09a6*/ 	.byte	0xff
	.zero		1


	//----- nvinfo : EIATTR_NUM_MBARRIERS
	.align		4
.L_47:
        /*09a8*/ 	.byte	0x03, 0x38
        /*09aa*/ 	.short	0x0022


	//----- nvinfo : EIATTR_EXIT_INSTR_OFFSETS
	.align		4
        /*09ac*/ 	.byte	0x04, 0x1c
        /*09ae*/ 	.short	(.L_49 - .L_48)


	//   ....[0]....
.L_48:
        /*09b0*/ 	.word	0x00002670


	//   ....[1]....
        /*09b4*/ 	.word	0x00002b60


	//   ....[2]....
        /*09b8*/ 	.word	0x00002bc0


	//   ....[3]....
        /*09bc*/ 	.word	0x00003ce0


	//   ....[4]....
        /*09c0*/ 	.word	0x00004d40


	//   ....[5]....
        /*09c4*/ 	.word	0x00004d80


	//   ....[6]....
        /*09c8*/ 	.word	0x00008050


	//   ....[7]....
        /*09cc*/ 	.word	0x000080d0


	//   ....[8]....
        /*09d0*/ 	.word	0x00008100


	//   ....[9]....
        /*09d4*/ 	.word	0x00008170


	//----- nvinfo : EIATTR_MAX_THREADS
	.align		4
.L_49:
        /*09d8*/ 	.byte	0x04, 0x05
        /*09da*/ 	.short	(.L_51 - .L_50)
.L_50:
        /*09dc*/ 	.word	0x00000100
        /*09e0*/ 	.word	0x00000001
        /*09e4*/ 	.word	0x00000001


	//----- nvinfo : EIATTR_CRS_STACK_SIZE
	.align		4
.L_51:
        /*09e8*/ 	.byte	0x04, 0x1e
        /*09ea*/ 	.short	(.L_53 - .L_52)
.L_52:
        /*09ec*/ 	.word	0x00000000


	//----- nvinfo : EIATTR_CBANK_PARAM_SIZE
	.align		4
.L_53:
        /*09f0*/ 	.byte	0x03, 0x19
        /*09f2*/ 	.short	0x0800


	//----- nvinfo : EIATTR_PARAM_CBANK
	.align		4
        /*09f4*/ 	.byte	0x04, 0x0a
        /*09f6*/ 	.short	(.L_55 - .L_54)
	.align		4
.L_54:
        /*09f8*/ 	.word	index@(.nv.constant0._ZN7cutlass13device_kernelINS_4gemm6kernel13GemmUniversalIN4cute5tupleIJiiiiEEENS1_10collective13CollectiveMmaINS1_35MainloopSm100TmaUmmaWarpSpecializedILi4ELi2ELi4ENS5_IJNS4_1CILi1EEESB_SB_EEEEENS5_IJNSA_ILi64EEENSA_ILi128EEESF_EEENS_6half_tENS5_IJlSB_lEEESH_SI_NS4_8TiledMMAINS4_8MMA_AtomIJNS4_20SM100_MMA_F16BF16_SSISH_SH_fLi64ELi128ELNS4_4UMMA5MajorE0ELSN_0ELNSM_7ScaleInE0ELSO_0EEEEEENS4_6LayoutISC_NS5_IJNSA_ILi0EEESS_SS_EEEEENS5_IJNS4_10UnderscoreESV_SV_EEEEENS4_13SM90_TMA_LOADENS4_14ComposedLayoutINS4_7SwizzleILi3ELi4ELi3EEENS4_18smem_ptr_flag_bitsILi16EEENSR_INS5_IJNSA_ILi8EEESE_EEENS5_IJSE_SB_EEEEEEEvNS4_8identityESY_S18_vS19_EENS_8epilogue10collective18CollectiveEpilogueINS1B_23Sm100TmaWarpSpecializedILi4ELi2ELi16ELb1ELb0EEEJSG_NS5_IJNSR_ISE_SB_EENSR_INSA_ILi32EEESB_EEEEESH_SI_SH_SI_NS1B_6fusion15FusionCallbacksIS1F_NS1K_17LinearCombinationISH_fSH_fLNS_15FloatRoundStyleE2EEESG_S1J_JEEENS4_5SM1004TMEM4LOAD26SM100_TMEM_LOAD_16dp256b4xESY_NSZ_INS10_ILi2ELi4ELi3EEES13_NSR_INS5_IJS14_S1H_EEENS5_IJS1H_SB_EEEEEEENS4_17SM75_U32x4_LDSM_NENS4_14SM90_TMA_STOREES1Y_NS4_17SM90_U32x4_STSM_NENS4_39AutoVectorizingCopyWithAssumedAlignmentILi128EEEEEEvvEEEEvNT_6ParamsE)
        /*09fc*/ 	.short	0x0380
        /*09fe*/ 	.short	0x0800


	//----- nvinfo : EIATTR_SW_WAR
	.align		4
.L_55:
        /*0a00*/ 	.byte	0x04, 0x36
        /*0a02*/ 	.short	(.L_57 - .L_56)
.L_56:
        /*0a04*/ 	.word	0x00000008
.L_57:


//--------------------- .nv.callgraph             --------------------------
	.section	.nv.callgraph,"",@"SHT_CUDA_CALLGRAPH"
	.align	4
	.sectionentsize	8
	.align		4
        /*0000*/ 	.word	0x00000000
	.align		4
        /*0004*/ 	.word	0xffffffff
	.align		4
        /*0008*/ 	.word	index@(_ZN7cutlass13device_kernelINS_4gemm6kernel13GemmUniversalIN4cute5tupleIJiiiiEEENS1_10collective13CollectiveMmaINS1_35MainloopSm100TmaUmmaWarpSpecializedILi4ELi2ELi4ENS5_IJNS4_1CILi1EEESB_SB_EEEEENS5_IJNSA_ILi64EEENSA_ILi128EEESF_EEENS_6half_tENS5_IJlSB_lEEESH_SI_NS4_8TiledMMAINS4_8MMA_AtomIJNS4_20SM100_MMA_F16BF16_SSISH_SH_fLi64ELi128ELNS4_4UMMA5MajorE0ELSN_0ELNSM_7ScaleInE0ELSO_0EEEEEENS4_6LayoutISC_NS5_IJNSA_ILi0EEESS_SS_EEEEENS5_IJNS4_10UnderscoreESV_SV_EEEEENS4_13SM90_TMA_LOADENS4_14ComposedLayoutINS4_7SwizzleILi3ELi4ELi3EEENS4_18smem_ptr_flag_bitsILi16EEENSR_INS5_IJNSA_ILi8EEESE_EEENS5_IJSE_SB_EEEEEEEvNS4_8identityESY_S18_vS19_EENS_8epilogue10collective18CollectiveEpilogueINS1B_23Sm100TmaWarpSpecializedILi4ELi2ELi16ELb1ELb0EEEJSG_NS5_IJNSR_ISE_SB_EENSR_INSA_ILi32EEESB_EEEEESH_SI_SH_SI_NS1B_6fusion15FusionCallbacksIS1F_NS1K_17LinearCombinationISH_fSH_fLNS_15FloatRoundStyleE2EEESG_S1J_JEEENS4_5SM1004TMEM4LOAD26SM100_TMEM_LOAD_16dp256b4xESY_NSZ_INS10_ILi2ELi4ELi3EEES13_NSR_INS5_IJS14_S1H_EEENS5_IJS1H_SB_EEEEEEENS4_17SM75_U32x4_LDSM_NENS4_14SM90_TMA_STOREES1Y_NS4_17SM90_U32x4_STSM_NENS4_39AutoVectorizingCopyWithAssumedAlignmentILi128EEEEEEvvEEEEvNT_6ParamsE)
	.align		4
        /*000c*/ 	.word	index@(__assertfail)
	.align		4
        /*0010*/ 	.word	0x00000000
	.align		4
        /*0014*/ 	.word	0xfffffffe
	.align		4
        /*0018*/ 	.word	0x00000000
	.align		4
        /*001c*/ 	.word	0xfffffffd
	.align		4
        /*0020*/ 	.word	0x00000000
	.align		4
        /*0024*/ 	.word	0xfffffffc


//--------------------- .nv.constant4             --------------------------
	.section	.nv.constant4,"a",@progbits
	.align	8
	.align		8
.nv.constant4:
        /*0000*/ 	.dword	__assertfail
	.align		8
        /*0008*/ 	.dword	__unnamed_1
	.align		8
        /*0010*/ 	.dword	__unnamed_2
	.align		8
        /*0018*/ 	.dword	_ZN40_INTERNAL_074940b8_4_k_cu_78e5806a_305744cuda3std3__45__cpo5beginE
	.align		8
        /*0020*/ 	.dword	_ZN40_INTERNAL_074940b8_4_k_cu_78e5806a_305744cuda3std3__45__cpo3endE
	.align		8
        /*0028*/ 	.dword	_ZN40_INTERNAL_074940b8_4_k_cu_78e5806a_305744cuda3std3__45__cpo6cbeginE
	.align		8
        /*0030*/ 	.dword	_ZN40_INTERNAL_074940b8_4_k_cu_78e5806a_305744cuda3std3__45__cpo4cendE
	.align		8
        /*0038*/ 	.dword	_ZN40_INTERNAL_074940b8_4_k_cu_78e5806a_305744cuda3std3__442_GLOBAL__N__074940b8_4_k_cu_78e5806a_305746ignoreE
	.align		8
        /*0040*/ 	.dword	_ZN40_INTERNAL_074940b8_4_k_cu_78e5806a_305744cuda3std3__419piecewise_constructE
	.align		8
        /*0048*/ 	.dword	_ZN40_INTERNAL_074940b8_4_k_cu_78e5806a_305744cuda3std3__48in_placeE
	.align		8
        /*0050*/ 	.dword	_ZN40_INTERNAL_074940b8_4_k_cu_78e5806a_305744cuda3std6ranges3__45__cpo4swapE
	.align		8
        /*0058*/ 	.dword	_ZN40_INTERNAL_074940b8_4_k_cu_78e5806a_305744cuda3std6ranges3__45__cpo9iter_moveE
	.align		8
        /*0060*/ 	.dword	_ZN40_INTERNAL_074940b8_4_k_cu_78e5806a_305744cute7productE
	.align		8
        /*0068*/ 	.dword	_ZN40_INTERNAL_074940b8_4_k_cu_78e5806a_305744cute1_E
	.align		8
        /*0070*/ 	.dword	$str$25
	.align		8
        /*0078*/ 	.dword	$str$26
	.align		8
        /*0080*/ 	.dword	$str$27
	.align		8
        /*0088*/ 	.dword	$str$28


//--------------------- .text._ZN7cutlass13device_kernelINS_4gemm6kernel13GemmUniversalIN4cute5tupleIJiiiiEEENS1_10collective13CollectiveMmaINS1_35MainloopSm100TmaUmmaWarpSpecializedILi4ELi2ELi4ENS5_IJNS4_1CILi1EEESB_SB_EEEEENS5_IJNSA_ILi64EEENSA_ILi128EEESF_EEENS_6half_tENS5_IJlSB_lEEESH_SI_NS4_8TiledMMAINS4_8MMA_AtomIJNS4_20SM100_MMA_F16BF16_SSISH_SH_fLi64ELi128ELNS4_4UMMA5MajorE0ELSN_0ELNSM_7ScaleInE0ELSO_0EEEEEENS4_6LayoutISC_NS5_IJNSA_ILi0EEESS_SS_EEEEENS5_IJNS4_10UnderscoreESV_SV_EEEEENS4_13SM90_TMA_LOADENS4_14ComposedLayoutINS4_7SwizzleILi3ELi4ELi3EEENS4_18smem_ptr_flag_bitsILi16EEENSR_INS5_IJNSA_ILi8EEESE_EEENS5_IJSE_SB_EEEEEEEvNS4_8identityESY_S18_vS19_EENS_8epilogue10collective18CollectiveEpilogueINS1B_23Sm100TmaWarpSpecializedILi4ELi2ELi16ELb1ELb0EEEJSG_NS5_IJNSR_ISE_SB_EENSR_INSA_ILi32EEESB_EEEEESH_SI_SH_SI_NS1B_6fusion15FusionCallbacksIS1F_NS1K_17LinearCombinationISH_fSH_fLNS_15FloatRoundStyleE2EEESG_S1J_JEEENS4_5SM1004TMEM4LOAD26SM100_TMEM_LOAD_16dp256b4xESY_NSZ_INS10_ILi2ELi4ELi3EEES13_NSR_INS5_IJS14_S1H_EEENS5_IJS1H_SB_EEEEEEENS4_17SM75_U32x4_LDSM_NENS4_14SM90_TMA_STOREES1Y_NS4_17SM90_U32x4_STSM_NENS4_39AutoVectorizingCopyWithAssumedAlignmentILi128EEEEEEvvEEEEvNT_6ParamsE --------------------------
	.section	.text._ZN7cutlass13device_kernelINS_4gemm6kernel13GemmUniversalIN4cute5tupleIJiiiiEEENS1_10collective13CollectiveMmaINS1_35MainloopSm100TmaUmmaWarpSpecializedILi4ELi2ELi4ENS5_IJNS4_1CILi1EEESB_SB_EEEEENS5_IJNSA_ILi64EEENSA_ILi128EEESF_EEENS_6half_tENS5_IJlSB_lEEESH_SI_NS4_8TiledMMAINS4_8MMA_AtomIJNS4_20SM100_MMA_F16BF16_SSISH_SH_fLi64ELi128ELNS4_4UMMA5MajorE0ELSN_0ELNSM_7ScaleInE0ELSO_0EEEEEENS4_6LayoutISC_NS5_IJNSA_ILi0EEESS_SS_EEEEENS5_IJNS4_10UnderscoreESV_SV_EEEEENS4_13SM90_TMA_LOADENS4_14ComposedLayoutINS4_7SwizzleILi3ELi4ELi3EEENS4_18smem_ptr_flag_bitsILi16EEENSR_INS5_IJNSA_ILi8EEESE_EEENS5_IJSE_SB_EEEEEEEvNS4_8identityESY_S18_vS19_EENS_8epilogue10collective18CollectiveEpilogueINS1B_23Sm100TmaWarpSpecializedILi4ELi2ELi16ELb1ELb0EEEJSG_NS5_IJNSR_ISE_SB_EENSR_INSA_ILi32EEESB_EEEEESH_SI_SH_SI_NS1B_6fusion15FusionCallbacksIS1F_NS1K_17LinearCombinationISH_fSH_fLNS_15FloatRoundStyleE2EEESG_S1J_JEEENS4_5SM1004TMEM4LOAD26SM100_TMEM_LOAD_16dp256b4xESY_NSZ_INS10_ILi2ELi4ELi3EEES13_NSR_INS5_IJS14_S1H_EEENS5_IJS1H_SB_EEEEEEENS4_17SM75_U32x4_LDSM_NENS4_14SM90_TMA_STOREES1Y_NS4_17SM90_U32x4_STSM_NENS4_39AutoVectorizingCopyWithAssumedAlignmentILi128EEEEEEvvEEEEvNT_6ParamsE,"ax",@progbits
	.align	128
.text._ZN7cutlass13device_kernelINS_4gemm6kernel13GemmUniversalIN4cute5tupleIJiiiiEEENS1_10collective13CollectiveMmaINS1_35MainloopSm100TmaUmmaWarpSpecializedILi4ELi2ELi4ENS5_IJNS4_1CILi1EEESB_SB_EEEEENS5_IJNSA_ILi64EEENSA_ILi128EEESF_EEENS_6half_tENS5_IJlSB_lEEESH_SI_NS4_8TiledMMAINS4_8MMA_AtomIJNS4_20SM100_MMA_F16BF16_SSISH_SH_fLi64ELi128ELNS4_4UMMA5MajorE0ELSN_0ELNSM_7ScaleInE0ELSO_0EEEEEENS4_6LayoutISC_NS5_IJNSA_ILi0EEESS_SS_EEEEENS5_IJNS4_10UnderscoreESV_SV_EEEEENS4_13SM90_TMA_LOADENS4_14ComposedLayoutINS4_7SwizzleILi3ELi4ELi3EEENS4_18smem_ptr_flag_bitsILi16EEENSR_INS5_IJNSA_ILi8EEESE_EEENS5_IJSE_SB_EEEEEEEvNS4_8identityESY_S18_vS19_EENS_8epilogue10collective18CollectiveEpilogueINS1B_23Sm100TmaWarpSpecializedILi4ELi2ELi16ELb1ELb0EEEJSG_NS5_IJNSR_ISE_SB_EENSR_INSA_ILi32EEESB_EEEEESH_SI_SH_SI_NS1B_6fusion15FusionCallbacksIS1F_NS1K_17LinearCombinationISH_fSH_fLNS_15FloatRoundStyleE2EEESG_S1J_JEEENS4_5SM1004TMEM4LOAD26SM100_TMEM_LOAD_16dp256b4xESY_NSZ_INS10_ILi2ELi4ELi3EEES13_NSR_INS5_IJS14_S1H_EEENS5_IJS1H_SB_EEEEEEENS4_17SM75_U32x4_LDSM_NENS4_14SM90_TMA_STOREES1Y_NS4_17SM90_U32x4_STSM_NENS4_39AutoVectorizingCopyWithAssumedAlignmentILi128EEEEEEvvEEEEvNT_6ParamsE:
        .type           _ZN7cutlass13device_kernelINS_4gemm6kernel13GemmUniversalIN4cute5tupleIJiiiiEEENS1_10collective13CollectiveMmaINS1_35MainloopSm100TmaUmmaWarpSpecializedILi4ELi2ELi4ENS5_IJNS4_1CILi1EEESB_SB_EEEEENS5_IJNSA_ILi64EEENSA_ILi128EEESF_EEENS_6half_tENS5_IJlSB_lEEESH_SI_NS4_8TiledMMAINS4_8MMA_AtomIJNS4_20SM100_MMA_F16BF16_SSISH_SH_fLi64ELi128ELNS4_4UMMA5MajorE0ELSN_0ELNSM_7ScaleInE0ELSO_0EEEEEENS4_6LayoutISC_NS5_IJNSA_ILi0EEESS_SS_EEEEENS5_IJNS4_10UnderscoreESV_SV_EEEEENS4_13SM90_TMA_LOADENS4_14ComposedLayoutINS4_7SwizzleILi3ELi4ELi3EEENS4_18smem_ptr_flag_bitsILi16EEENSR_INS5_IJNSA_ILi8EEESE_EEENS5_IJSE_SB_EEEEEEEvNS4_8identityESY_S18_vS19_EENS_8epilogue10collective18CollectiveEpilogueINS1B_23Sm100TmaWarpSpecializedILi4ELi2ELi16ELb1ELb0EEEJSG_NS5_IJNSR_ISE_SB_EENSR_INSA_ILi32EEESB_EEEEESH_SI_SH_SI_NS1B_6fusion15FusionCallbacksIS1F_NS1K_17LinearCombinationISH_fSH_fLNS_15FloatRoundStyleE2EEESG_S1J_JEEENS4_5SM1004TMEM4LOAD26SM100_TMEM_LOAD_16dp256b4xESY_NSZ_INS10_ILi2ELi4ELi3EEES13_NSR_INS5_IJS14_S1H_EEENS5_IJS1H_SB_EEEEEEENS4_17SM75_U32x4_LDSM_NENS4_14SM90_TMA_STOREES1Y_NS4_17SM90_U32x4_STSM_NENS4_39AutoVectorizingCopyWithAssumedAlignmentILi128EEEEEEvvEEEEvNT_6ParamsE,@function
        .size           _ZN7cutlass13device_kernelINS_4gemm6kernel13GemmUniversalIN4cute5tupleIJiiiiEEENS1_10collective13CollectiveMmaINS1_35MainloopSm100TmaUmmaWarpSpecializedILi4ELi2ELi4ENS5_IJNS4_1CILi1EEESB_SB_EEEEENS5_IJNSA_ILi64EEENSA_ILi128EEESF_EEENS_6half_tENS5_IJlSB_lEEESH_SI_NS4_8TiledMMAINS4_8MMA_AtomIJNS4_20SM100_MMA_F16BF16_SSISH_SH_fLi64ELi128ELNS4_4UMMA5MajorE0ELSN_0ELNSM_7ScaleInE0ELSO_0EEEEEENS4_6LayoutISC_NS5_IJNSA_ILi0EEESS_SS_EEEEENS5_IJNS4_10UnderscoreESV_SV_EEEEENS4_13SM90_TMA_LOADENS4_14ComposedLayoutINS4_7SwizzleILi3ELi4ELi3EEENS4_18smem_ptr_flag_bitsILi16EEENSR_INS5_IJNSA_ILi8EEESE_EEENS5_IJSE_SB_EEEEEEEvNS4_8identityESY_S18_vS19_EENS_8epilogue10collective18CollectiveEpilogueINS1B_23Sm100TmaWarpSpecializedILi4ELi2ELi16ELb1ELb0EEEJSG_NS5_IJNSR_ISE_SB_EENSR_INSA_ILi32EEESB_EEEEESH_SI_SH_SI_NS1B_6fusion15FusionCallbacksIS1F_NS1K_17LinearCombinationISH_fSH_fLNS_15FloatRoundStyleE2EEESG_S1J_JEEENS4_5SM1004TMEM4LOAD26SM100_TMEM_LOAD_16dp256b4xESY_NSZ_INS10_ILi2ELi4ELi3EEES13_NSR_INS5_IJS14_S1H_EEENS5_IJS1H_SB_EEEEEEENS4_17SM75_U32x4_LDSM_NENS4_14SM90_TMA_STOREES1Y_NS4_17SM90_U32x4_STSM_NENS4_39AutoVectorizingCopyWithAssumedAlignmentILi128EEEEEEvvEEEEvNT_6ParamsE,(.L_x_176 - _ZN7cutlass13device_kernelINS_4gemm6kernel13GemmUniversalIN4cute5tupleIJiiiiEEENS1_10collective13CollectiveMmaINS1_35MainloopSm100TmaUmmaWarpSpecializedILi4ELi2ELi4ENS5_IJNS4_1CILi1EEESB_SB_EEEEENS5_IJNSA_ILi64EEENSA_ILi128EEESF_EEENS_6half_tENS5_IJlSB_lEEESH_SI_NS4_8TiledMMAINS4_8MMA_AtomIJNS4_20SM100_MMA_F16BF16_SSISH_SH_fLi64ELi128ELNS4_4UMMA5MajorE0ELSN_0ELNSM_7ScaleInE0ELSO_0EEEEEENS4_6LayoutISC_NS5_IJNSA_ILi0EEESS_SS_EEEEENS5_IJNS4_10UnderscoreESV_SV_EEEEENS4_13SM90_TMA_LOADENS4_14ComposedLayoutINS4_7SwizzleILi3ELi4ELi3EEENS4_18smem_ptr_flag_bitsILi16EEENSR_INS5_IJNSA_ILi8EEESE_EEENS5_IJSE_SB_EEEEEEEvNS4_8identityESY_S18_vS19_EENS_8epilogue10collective18CollectiveEpilogueINS1B_23Sm100TmaWarpSpecializedILi4ELi2ELi16ELb1ELb0EEEJSG_NS5_IJNSR_ISE_SB_EENSR_INSA_ILi32EEESB_EEEEESH_SI_SH_SI_NS1B_6fusion15FusionCallbacksIS1F_NS1K_17LinearCombinationISH_fSH_fLNS_15FloatRoundStyleE2EEESG_S1J_JEEENS4_5SM1004TMEM4LOAD26SM100_TMEM_LOAD_16dp256b4xESY_NSZ_INS10_ILi2ELi4ELi3EEES13_NSR_INS5_IJS14_S1H_EEENS5_IJS1H_SB_EEEEEEENS4_17SM75_U32x4_LDSM_NENS4_14SM90_TMA_STOREES1Y_NS4_17SM90_U32x4_STSM_NENS4_39AutoVectorizingCopyWithAssumedAlignmentILi128EEEEEEvvEEEEvNT_6ParamsE)
        .other          _ZN7cutlass13device_kernelINS_4gemm6kernel13GemmUniversalIN4cute5tupleIJiiiiEEENS1_10collective13CollectiveMmaINS1_35MainloopSm100TmaUmmaWarpSpecializedILi4ELi2ELi4ENS5_IJNS4_1CILi1EEESB_SB_EEEEENS5_IJNSA_ILi64EEENSA_ILi128EEESF_EEENS_6half_tENS5_IJlSB_lEEESH_SI_NS4_8TiledMMAINS4_8MMA_AtomIJNS4_20SM100_MMA_F16BF16_SSISH_SH_fLi64ELi128ELNS4_4UMMA5MajorE0ELSN_0ELNSM_7ScaleInE0ELSO_0EEEEEENS4_6LayoutISC_NS5_IJNSA_ILi0EEESS_SS_EEEEENS5_IJNS4_10UnderscoreESV_SV_EEEEENS4_13SM90_TMA_LOADENS4_14ComposedLayoutINS4_7SwizzleILi3ELi4ELi3EEENS4_18smem_ptr_flag_bitsILi16EEENSR_INS5_IJNSA_ILi8EEESE_EEENS5_IJSE_SB_EEEEEEEvNS4_8identityESY_S18_vS19_EENS_8epilogue10collective18CollectiveEpilogueINS1B_23Sm100TmaWarpSpecializedILi4ELi2ELi16ELb1ELb0EEEJSG_NS5_IJNSR_ISE_SB_EENSR_INSA_ILi32EEESB_EEEEESH_SI_SH_SI_NS1B_6fusion15FusionCallbacksIS1F_NS1K_17LinearCombinationISH_fSH_fLNS_15FloatRoundStyleE2EEESG_S1J_JEEENS4_5SM1004TMEM4LOAD26SM100_TMEM_LOAD_16dp256b4xESY_NSZ_INS10_ILi2ELi4ELi3EEES13_NSR_INS5_IJS14_S1H_EEENS5_IJS1H_SB_EEEEEEENS4_17SM75_U32x4_LDSM_NENS4_14SM90_TMA_STOREES1Y_NS4_17SM90_U32x4_STSM_NENS4_39AutoVectorizingCopyWithAssumedAlignmentILi128EEEEEEvvEEEEvNT_6ParamsE,@"STO_CUDA_ENTRY STV_DEFAULT"
_ZN7cutlass13device_kernelINS_4gemm6kernel13GemmUniversalIN4cute5tupleIJiiiiEEENS1_10collective13CollectiveMmaINS1_35MainloopSm100TmaUmmaWarpSpecializedILi4ELi2ELi4ENS5_IJNS4_1CILi1EEESB_SB_EEEEENS5_IJNSA_ILi64EEENSA_ILi128EEESF_EEENS_6half_tENS5_IJlSB_lEEESH_SI_NS4_8TiledMMAINS4_8MMA_AtomIJNS4_20SM100_MMA_F16BF16_SSISH_SH_fLi64ELi128ELNS4_4UMMA5MajorE0ELSN_0ELNSM_7ScaleInE0ELSO_0EEEEEENS4_6LayoutISC_NS5_IJNSA_ILi0EEESS_SS_EEEEENS5_IJNS4_10UnderscoreESV_SV_EEEEENS4_13SM90_TMA_LOADENS4_14ComposedLayoutINS4_7SwizzleILi3ELi4ELi3EEENS4_18smem_ptr_flag_bitsILi16EEENSR_INS5_IJNSA_ILi8EEESE_EEENS5_IJSE_SB_EEEEEEEvNS4_8identityESY_S18_vS19_EENS_8epilogue10collective18CollectiveEpilogueINS1B_23Sm100TmaWarpSpecializedILi4ELi2ELi16ELb1ELb0EEEJSG_NS5_IJNSR_ISE_SB_EENSR_INSA_ILi32EEESB_EEEEESH_SI_SH_SI_NS1B_6fusion15FusionCallbacksIS1F_NS1K_17LinearCombinationISH_fSH_fLNS_15FloatRoundStyleE2EEESG_S1J_JEEENS4_5SM1004TMEM4LOAD26SM100_TMEM_LOAD_16dp256b4xESY_NSZ_INS10_ILi2ELi4ELi3EEES13_NSR_INS5_IJS14_S1H_EEENS5_IJS1H_SB_EEEEEEENS4_17SM75_U32x4_LDSM_NENS4_14SM90_TMA_STOREES1Y_NS4_17SM90_U32x4_STSM_NENS4_39AutoVectorizingCopyWithAssumedAlignmentILi128EEEEEEvvEEEEvNT_6ParamsE:
[----:B------:R-:W1:Y:S01]  /*0000*/  LDC R1, c[0x0][0x37c] ;  /* 0x0000df00ff017b82 */ /* 0x000e620000000800 */
[----:B------:R-:W2:Y:S01]  /*0010*/  S2R R72, SR_TID.X ;  /* 0x0000000000487919 */ /* 0x000ea20000002100 */
[----:B------:R-:W3:Y:S01]  /*0020*/  LDCU.64 UR4, c[0x0][0x890] ;  /* 0x00011200ff0477ac */ /* 0x000ee20008000a00 */
[----:B------:R-:W-:Y:S02]  /*0030*/  PRMT R59, RZ, 0x7610, R59 ;  /* 0x00007610ff3b7816 */ /* 0x000fe4000000003b */
[----:B------:R-:W-:Y:S01]  /*0040*/  ELECT P5, URZ, PT ;  /* 0x0000000000ff782f */ /* 0x000fe200038a0000 */
[----:B------:R-:W4:Y:S01]  /*0050*/  LDCU.64 UR46, c[0x0][0x358] ;  /* 0x00006b00ff2e77ac */ /* 0x000f220008000a00 */
[----:B---3--:R-:W-:-:S04]  /*0060*/  UISETP.NE.U32.AND UP0, UPT, UR4, URZ, UPT ;  /* 0x000000ff0400728c */ /* 0x008fc8000bf05070 */
[----:B------:R-:W-:Y:S01]  /*0070*/  UISETP.NE.AND.EX UP0, UPT, UR5, URZ, UPT, UP0 ;  /* 0x000000ff0500728c */ /* 0x000fe2000bf05300 */
[----:B--2---:R-:W-:-:S05]  /*0080*/  SHF.R.U32.HI R65, RZ, 0x5, R72 ;  /* 0x00000005ff417819 */ /* 0x004fca0000011648 */
[----:B------:R-:W2:Y:S02]  /*0090*/  SHFL.IDX PT, R0, R65, RZ, 0x1f ;  /* 0x00001fff41007589 */ /* 0x000ea400000e0000 */
[----:B--2---:R-:W-:Y:S01]  /*00a0*/  R2UR UR8, R0 ;  /* 0x00000000000872ca */ /* 0x004fe200000e0000 */
[----:B-1--4-:R-:W-:-:S14]  /*00b0*/  BRA.U UP0, `(.L_x_0) ;  /* 0x00000001002c7547 */ /* 0x012fdc000b800000 */
[----:B------:R-:W1:Y:S02]  /*00c0*/  LDCU.64 UR6, c[0x0][0x888] ;  /* 0x00011100ff0677ac */ /* 0x000e640008000a00 */
[----:B-1----:R-:W-:-:S04]  /*00d0*/  UISETP.NE.U32.AND UP0, UPT, UR6, URZ, UPT ;  /* 0x000000ff0600728c */ /* 0x002fc8000bf05070 */
[----:B------:R-:W-:-:S09]  /*00e0*/  UISETP.NE.AND.EX UP0, UPT, UR7, URZ, UPT, UP0 ;  /* 0x000000ff0700728c */ /* 0x000fd2000bf05300 */
[----:B------:R-:W-:Y:S05]  /*00f0*/  BRA.U !UP0, `(.L_x_1) ;  /* 0x0000000108107547 */ /* 0x000fea000b800000 */
[----:B------:R-:W1:Y:S02]  /*0100*/  LDC.64 R2, c[0x0][0x888] ;  /* 0x00022200ff027b82 */ /* 0x000e640000000a00 */
[----:B-1----:R1:W5:Y:S01]  /*0110*/  LDG.E R35, desc[UR46][R2.64] ;  /* 0x0000002e02237981 */ /* 0x002362000c1e1900 */
[----:B------:R-:W-:Y:S01]  /*0120*/  HFMA2 R59, -RZ, RZ, 0, 5.9604644775390625e-08 ;  /* 0x00000001ff3b7431 */ /* 0x000fe200000001ff */
[----:B------:R-:W-:Y:S05]  /*0130*/  BRA `(.L_x_0) ;  /* 0x00000000000c7947 */ /* 0x000fea0003800000 */
.L_x_1:
[----:B------:R-:W1:Y:S01]  /*0140*/  LDCU UR6, c[0x0][0x880] ;  /* 0x00011000ff0677ac */ /* 0x000e620008000800 */
[----:B------:R-:W-:Y:S01]  /*0150*/  HFMA2 R59, -RZ, RZ, 0, 5.9604644775390625e-08 ;  /* 0x00000001ff3b7431 */ /* 0x000fe200000001ff */
[----:B-1----:R-:W-:-:S07]  /*0160*/  MOV R35, UR6 ;  /* 0x0000000600237c02 */ /* 0x002fce0008000f00 */
.L_x_0:
[----:B------:R-:W2:Y:S02]  /*0170*/  LDCU.64 UR6, c[0x0][0x8b0] ;  /* 0x00011600ff0677ac */ /* 0x000ea40008000a00 */
[----:B--2---:R-:W-:-:S04]  /*0180*/  UISETP.NE.U32.AND UP0, UPT, UR6, URZ, UPT ;  /* 0x000000ff0600728c */ /* 0x004fc8000bf05070 */
[----:B------:R-:W-:-:S09]  /*0190*/  UISETP.NE.AND.EX UP0, UPT, UR7, URZ, UPT, UP0 ;  /* 0x000000ff0700728c */ /* 0x000fd2000bf05300 */
[----:B------:R-:W-:Y:S05]  /*01a0*/  BRA.U UP0, `(.L_x_2) ;  /* 0x0000000100247547 */ /* 0x000fea000b800000 */
[----:B------:R-:W2:Y:S02]  /*01b0*/  LDCU.64 UR6, c[0x0][0x8a8] ;  /* 0x00011500ff0677ac */ /* 0x000ea40008000a00 */
[----:B--2---:R-:W-:-:S04]  /*01c0*/  UISETP.NE.U32.AND UP0, UPT, UR6, URZ, UPT ;  /* 0x000000ff0600728c */ /* 0x004fc8000bf05070 */
[----:B------:R-:W-:-:S09]  /*01d0*/  UISETP.NE.AND.EX UP0, UPT, UR7, URZ, UPT, UP0 ;  /* 0x000000ff0700728c */ /* 0x000fd2000bf05300 */
[----:B------:R-:W-:Y:S05]  /*01e0*/  BRA.U !UP0, `(.L_x_3) ;  /* 0x00000001080c7547 */ /* 0x000fea000b800000 */
[----:B-1----:R-:W1:Y:S02]  /*01f0*/  LDC.64 R2, c[0x0][0x8a8] ;  /* 0x00022a00ff027b82 */ /* 0x002e640000000a00 */
[----:B-1----:R2:W5:Y:S01]  /*0200*/  LDG.E R33, desc[UR46][R2.64] ;  /* 0x0000002e02217981 */ /* 0x002562000c1e1900 */
[----:B------:R-:W-:Y:S05]  /*0210*/  BRA `(.L_x_2) ;  /* 0x0000000000087947 */ /* 0x000fea0003800000 */
.L_x_3:
[----:B------:R-:W2:Y:S02]  /*0220*/  LDCU UR6, c[0x0][0x8a0] ;  /* 0x00011400ff0677ac */ /* 0x000ea40008000800 */
[----:B--2---:R-:W-:Y:S02]  /*0230*/  MOV R33, UR6 ;  /* 0x0000000600217c02 */ /* 0x004fe40008000f00 */
.L_x_2:
[----:B------:R-:W-:Y:S01]  /*0240*/  IMAD.U32 R0, RZ, RZ, UR8 ;  /* 0x00000008ff007e24 */ /* 0x000fe2000f8e00ff */
[----:B------:R-:W-:Y:S04]  /*0250*/  BSSY.RECONVERGENT B0, `(.L_x_4) ;  /* 0x000000c000007945 */ /* 0x000fe80003800200 */
[C---:B------:R-:W-:Y:S02]  /*0260*/  ISETP.NE.OR P1, PT, R0.reuse, 0x1, !P5 ;  /* 0x000000010000780c */ /* 0x040fe40006f25670 */
[----:B------:R-:W-:-:S11]  /*0270*/  ISETP.NE.OR P0, PT, R0, 0x3, !P5 ;  /* 0x000000030000780c */ /* 0x000fd60006f05670 */
[----:B------:R-:W-:Y:S05]  /*0280*/  @P1 BRA `(.L_x_5) ;  /* 0x0000000000201947 */ /* 0x000fea0003800000 */
[----:B------:R-:W3:Y:S02]  /*0290*/  LDCU.64 UR6, c[0x0][0x348] ;  /* 0x00006900ff0677ac */ /* 0x000ee40008000a00 */
[----:B---3--:R-:W-:Y:S02]  /*02a0*/  UIADD3 UR10, UP1, UPT, UR6, 0x80, URZ ;  /* 0x00000080060a7890 */ /* 0x008fe4000ff3e0ff */
[----:B------:R-:W-:Y:S02]  /*02b0*/  UIADD3 UR6, UP0, UPT, UR6, 0x180, URZ ;  /* 0x0000018006067890 */ /* 0x000fe4000ff1e0ff */
[----:B------:R-:W-:Y:S02]  /*02c0*/  UIADD3.X UR11, UPT, UPT, URZ, UR7, URZ, UP1, !UPT ;  /* 0x00000007ff0b7290 */ /* 0x000fe40008ffe4ff */
[----:B------:R-:W-:-:S07]  /*02d0*/  UIADD3.X UR7, UPT, UPT, URZ, UR7, URZ, UP0, !UPT ;  /* 0x00000007ff077290 */ /* 0x000fce00087fe4ff */
[----:B------:R3:W-:Y:S02]  /*02e0*/  UTMACCTL.PF [UR10] ;  /* 0x000000000a0079b9 */ /* 0x0007e40008040000 */
[----:B------:R3:W-:Y:S02]  /*02f0*/  UTMACCTL.PF [UR6] ;  /* 0x00000000060079b9 */ /* 0x0007e40008040000 */
[----:B---3--:R-:W-:Y:S01]  /*0300*/  NOP ;  /* 0x0000000000007918 */ /* 0x008fe20000000000 */
.L_x_5:
[----:B------:R-:W-:Y:S05]  /*0310*/  BSYNC.RECONVERGENT B0 ;  /* 0x0000000000007941 */ /* 0x000fea0003800200 */
.L_x_4:
[----:B------:R-:W-:Y:S04]  /*0320*/  BSSY.RECONVERGENT B0, `(.L_x_6) ;  /* 0x000000a000007945 */ /* 0x000fe80003800200 */
        /* <DEDUP_REMOVED lines=9> */
.L_x_7:
[----:B------:R-:W-:Y:S05]  /*03c0*/  BSYNC.RECONVERGENT B0 ;  /* 0x0000000000007941 */ /* 0x000fea0003800200 */
.L_x_6:
[----:B------:R-:W3:Y:S01]  /*03d0*/  LDCU.64 UR6, c[0x0][0x888] ;  /* 0x00011100ff0677ac */ /* 0x000ee20008000a00 */
[----:B------:R-:W-:Y:S02]  /*03e0*/  UISETP.EQ.U32.AND UP1, UPT, UR4, URZ, UPT ;  /* 0x000000ff0400728c */ /* 0x000fe4000bf22070 */
[----:B------:R-:W-:Y:S02]  /*03f0*/  UPLOP3.LUT UP2, UPT, UPT, UPT, UPT, 0x80, 0x8 ;  /* 0x000000000008789c */ /* 0x000fe40003f4f070 */
[----:B---3--:R-:W-:-:S04]  /*0400*/  UISETP.NE.U32.AND UP0, UPT, UR6, URZ, UPT ;  /* 0x000000ff0600728c */ /* 0x008fc8000bf05070 */
[----:B------:R-:W-:-:S04]  /*0410*/  UISETP.NE.AND.EX UP0, UPT, UR7, URZ, UPT, UP0 ;  /* 0x000000ff0700728c */ /* 0x000fc8000bf05300 */
[----:B------:R-:W-:-:S04]  /*0420*/  UISETP.EQ.OR.EX UP3, UPT, UR5, URZ, !UP0, UP1 ;  /* 0x000000ff0500728c */ /* 0x000fc8000c762710 */
[----:B------:R-:W-:-:S05]  /*0430*/  UP2UR UR50, UPR, URZ, 0x8 ;  /* 0x00000008ff327883 */ /* 0x000fca0008000000 */
[----:B------:R-:W-:Y:S07]  /*0440*/  BRA.U !UP3, `(.L_x_8) ;  /* 0x000000010b207547 */ /* 0x000fee000b800000 */
[----:B------:R-:W-:Y:S01]  /*0450*/  UISETP.NE.U32.AND UP2, UPT, UR4, URZ, UPT ;  /* 0x000000ff0400728c */ /* 0x000fe2000bf45070 */
[----:B-----5:R-:W-:Y:S01]  /*0460*/  FSETP.NEU.AND P0, PT, R35, RZ, PT ;  /* 0x000000ff2300720b */ /* 0x020fe20003f0d000 */
[----:B------:R-:W-:Y:S02]  /*0470*/  USEL UR4, URZ, 0xffffffff, UP0 ;  /* 0xffffffffff047887 */ /* 0x000fe40008000000 */
[----:B------:R-:W-:-:S10]  /*0480*/  UISETP.NE.AND.EX UP2, UPT, UR5, URZ, UPT, UP2 ;  /* 0x000000ff0500728c */ /* 0x000fd4000bf45320 */
[----:B------:R-:W-:Y:S01]  /*0490*/  VOTEU.ANY UP1, P0 ;  /* 0x0000000000ff7886 */ /* 0x000fe20000020100 */
[----:B------:R-:W-:-:S04]  /*04a0*/  @!UP2 USEL UR4, URZ, 0xffffffff, UP1 ;  /* 0xffffffffff04a887 */ /* 0x000fc80008800000 */
[----:B------:R-:W-:-:S04]  /*04b0*/  ULOP3.LUT UR4, UR4, 0x1, URZ, 0xc0, !UPT ;  /* 0x0000000104047892 */ /* 0x000fc8000f8ec0ff */
[----:B------:R-:W-:-:S11]  /*04c0*/  UISETP.NE.U32.AND UP2, UPT, UR4, 0x1, UPT ;  /* 0x000000010400788c */ /* 0x000fd6000bf45070 */
.L_x_8:
[----:B-12---:R-:W1:Y:S01]  /*04d0*/  SHFL.IDX PT, R2, R65, RZ, 0x1f ;  /* 0x00001fff41027589 */ /* 0x006e6200000e0000 */
[----:B------:R-:W-:-:S04]  /*04e0*/  UISETP.NE.AND UP1, UPT, UR8, 0x2, UPT ;  /* 0x000000020800788c */ /* 0x000fc8000bf25270 */
[----:B------:R-:W-:Y:S01]  /*04f0*/  USEL UR6, URZ, 0x1, UP1 ;  /* 0x00000001ff067887 */ /* 0x000fe20008800000 */
[----:B-1----:R-:W-:-:S13]  /*0500*/  ISETP.NE.AND P0, PT, R2, RZ, PT ;  /* 0x000000ff0200720c */ /* 0x002fda0003f05270 */
[----:B------:R-:W-:Y:S05]  /*0510*/  @P0 BRA `(.L_x_9) ;  /* 0x0000000000480947 */ /* 0x000fea0003800000 */
[----:B------:R-:W1:Y:S01]  /*0520*/  S2UR UR5, SR_CgaCtaId ;  /* 0x00000000000579c3 */ /* 0x000e620000008800 */
[----:B------:R-:W-:Y:S01]  /*0530*/  UMOV UR7, 0x400 ;  /* 0x0000040000077882 */ /* 0x000fe20000000000 */
[----:B------:R-:W-:Y:S01]  /*0540*/  UMOV UR4, 0x1 ;  /* 0x0000000100047882 */ /* 0x000fe20000000000 */
[----:B------:R-:W-:Y:S01]  /*0550*/  ELECT P0, URZ, PT ;  /* 0x0000000000ff782f */ /* 0x000fe20003800000 */
[----:B------:R-:W-:-:S04]  /*0560*/  UIADD3 UR10, UPT, UPT, -UR4, 0x100000, URZ ;  /* 0x00100000040a7890 */ /* 0x000fc8000fffe1ff */
[----:B------:R-:W-:Y:S02]  /*0570*/  USHF.L.U32 UR11, UR10, 0xb, URZ ;  /* 0x0000000b0a0b7899 */ /* 0x000fe400080006ff */
[----:B------:R-:W-:Y:S02]  /*0580*/  USHF.L.U32 UR10, UR10, 0x1, URZ ;  /* 0x000000010a0a7899 */ /* 0x000fe400080006ff */
[----:B-1----:R-:W-:Y:S01]  /*0590*/  ULEA UR5, UR5, UR7, 0x18 ;  /* 0x0000000705057291 */ /* 0x002fe2000f8ec0ff */
[----:B------:R-:W1:Y:S11]  /*05a0*/  FENCE.VIEW.ASYNC.S ;  /* 0x00000000000073c6 */ /* 0x000e760000000000 */
[----:B-1----:R1:W2:Y:S01]  /*05b0*/  SYNCS.EXCH.64 URZ, [UR5], UR10 ;  /* 0x0000000a05ff75b2 */ /* 0x0022a20008000100 */
[----:B------:R1:W3:Y:S01]  /*05c0*/  SYNCS.EXCH.64 URZ, [UR5+0x20], UR10 ;  /* 0x0000200a05ff75b2 */ /* 0x0002e20008000100 */
[----:B------:R1:W4:Y:S01]  /*05d0*/  SYNCS.EXCH.64 URZ, [UR5+0x8], UR10 ;  /* 0x0000080a05ff75b2 */ /* 0x0003220008000100 */
[----:B------:R1:W1:Y:S01]  /*05e0*/  SYNCS.EXCH.64 URZ, [UR5+0x28], UR10 ;  /* 0x0000280a05ff75b2 */ /* 0x0002620008000100 */
[----:B------:R1:W1:Y:S01]  /*05f0*/  SYNCS.EXCH.64 URZ, [UR5+0x10], UR10 ;  /* 0x0000100a05ff75b2 */ /* 0x0002620008000100 */
[----:B------:R1:W1:Y:S01]  /*0600*/  SYNCS.EXCH.64 URZ, [UR5+0x30], UR10 ;  /* 0x0000300a05ff75b2 */ /* 0x0002620008000100 */
[----:B------:R1:W1:Y:S01]  /*0610*/  SYNCS.EXCH.64 URZ, [UR5+0x18], UR10 ;  /* 0x0000180a05ff75b2 */ /* 0x0002620008000100 */
[----:B------:R1:W1:Y:S01]  /*0620*/  SYNCS.EXCH.64 URZ, [UR5+0x38], UR10 ;  /* 0x0000380a05ff75b2 */ /* 0x0002620008000100 */
[----:B------:R-:W-:Y:S01]  /*0630*/  NOP ;  /* 0x0000000000007918 */ /* 0x000fe20000000000 */
.L_x_9:
[----:B------:R-:W2:Y:S01]  /*0640*/  SHFL.IDX PT, R2, R65, RZ, 0x1f ;  /* 0x00001fff41027589 */ /* 0x000ea200000e0000 */
[----:B------:R-:W-:Y:S01]  /*0650*/  NOP ;  /* 0x0000000000007918 */ /* 0x000fe20000000000 */
[----:B--2---:R-:W-:-:S13]  /*0660*/  ISETP.NE.AND P0, PT, R2, 0x1, PT ;  /* 0x000000010200780c */ /* 0x004fda0003f05270 */
[----:B------:R-:W-:Y:S05]  /*0670*/  @P0 BRA `(.L_x_10) ;  /* 0x0000000000580947 */ /* 0x000fea0003800000 */
[----:B------:R-:W2:Y:S01]  /*0680*/  S2UR UR7, SR_CgaCtaId ;  /* 0x00000000000779c3 */ /* 0x000ea20000008800 */
[----:B------:R-:W-:Y:S01]  /*0690*/  UMOV UR9, 0x400 ;  /* 0x0000040000097882 */ /* 0x000fe20000000000 */
[----:B-1----:R-:W-:Y:S01]  /*06a0*/  UMOV UR5, 0x20 ;  /* 0x0000002000057882 */ /* 0x002fe20000000000 */
[----:B------:R-:W-:Y:S01]  /*06b0*/  UMOV UR4, 0x80 ;  /* 0x0000008000047882 */ /* 0x000fe20000000000 */
[----:B------:R-:W-:-:S04]  /*06c0*/  UIADD3 UR10, UPT, UPT, -UR5, 0x100000, URZ ;  /* 0x00100000050a7890 */ /* 0x000fc8000fffe1ff */
[----:B------:R-:W-:Y:S02]  /*06d0*/  USHF.L.U32 UR11, UR10, 0xb, URZ ;  /* 0x0000000b0a0b7899 */ /* 0x000fe400080006ff */
[----:B------:R-:W-:Y:S02]  /*06e0*/  USHF.L.U32 UR10, UR10, 0x1, URZ ;  /* 0x000000010a0a7899 */ /* 0x000fe400080006ff */
[----:B------:R-:W-:-:S04]  /*06f0*/  UIADD3 UR4, UPT, UPT, -UR4, 0x100000, URZ ;  /* 0x0010000004047890 */ /* 0x000fc8000fffe1ff */
[----:B------:R-:W-:Y:S02]  /*0700*/  USHF.L.U32 UR5, UR4, 0xb, URZ ;  /* 0x0000000b04057899 */ /* 0x000fe400080006ff */
[----:B------:R-:W-:Y:S01]  /*0710*/  USHF.L.U32 UR4, UR4, 0x1, URZ ;  /* 0x0000000104047899 */ /* 0x000fe200080006ff */
[----:B------:R-:W-:Y:S01]  /*0720*/  ELECT P0, URZ, PT ;  /* 0x0000000000ff782f */ /* 0x000fe20003800000 */
[----:B--2---:R-:W-:Y:S01]  /*0730*/  ULEA UR7, UR7, UR9, 0x18 ;  /* 0x0000000907077291 */ /* 0x004fe2000f8ec0ff */
[----:B------:R-:W1:Y:S11]  /*0740*/  FENCE.VIEW.ASYNC.S ;  /* 0x00000000000073c6 */ /* 0x000e760000000000 */
[----:B-1----:R2:W1:Y:S01]  /*0750*/  SYNCS.EXCH.64 URZ, [UR7+0x40], UR10 ;  /* 0x0000400a07ff75b2 */ /* 0x0024620008000100 */
[----:B------:R2:W1:Y:S01]  /*0760*/  SYNCS.EXCH.64 URZ, [UR7+0x60], UR4 ;  /* 0x0000600407ff75b2 */ /* 0x0004620008000100 */
[----:B------:R2:W1:Y:S01]  /*0770*/  SYNCS.EXCH.64 URZ, [UR7+0x48], UR10 ;  /* 0x0000480a07ff75b2 */ /* 0x0004620008000100 */
[----:B------:R2:W1:Y:S01]  /*0780*/  SYNCS.EXCH.64 URZ, [UR7+0x68], UR4 ;  /* 0x0000680407ff75b2 */ /* 0x0004620008000100 */
[----:B------:R2:W1:Y:S01]  /*0790*/  SYNCS.EXCH.64 URZ, [UR7+0x50], UR10 ;  /* 0x0000500a07ff75b2 */ /* 0x0004620008000100 */
[----:B------:R2:W1:Y:S01]  /*07a0*/  SYNCS.EXCH.64 URZ, [UR7+0x70], UR4 ;  /* 0x0000700407ff75b2 */ /* 0x0004620008000100 */
[----:B------:R2:W1:Y:S01]  /*07b0*/  SYNCS.EXCH.64 URZ, [UR7+0x58], UR10 ;  /* 0x0000580a07ff75b2 */ /* 0x0004620008000100 */
[----:B------:R2:W1:Y:S02]  /*07c0*/  SYNCS.EXCH.64 URZ, [UR7+0x78], UR4 ;  /* 0x0000780407ff75b2 */ /* 0x0004640008000100 */
[----:B--2---:R-:W-:Y:S01]  /*07d0*/  NOP ;  /* 0x0000000000007918 */ /* 0x004fe20000000000 */
.L_x_10:
[----:B------:R-:W2:Y:S01]  /*07e0*/  SHFL.IDX PT, R2, R65, RZ, 0x1f ;  /* 0x00001fff41027589 */ /* 0x000ea200000e0000 */
[----:B------:R-:W-:Y:S01]  /*07f0*/  NOP ;  /* 0x0000000000007918 */ /* 0x000fe20000000000 */
[----:B--2---:R-:W-:-:S13]  /*0800*/  ISETP.NE.AND P0, PT, R2, 0x3, PT ;  /* 0x000000030200780c */ /* 0x004fda0003f05270 */
[----:B------:R-:W-:Y:S05]  /*0810*/  @P0 BRA `(.L_x_11) ;  /* 0x0000000000300947 */ /* 0x000fea0003800000 */
[----:B-1----:R-:W1:Y:S01]  /*0820*/  S2UR UR5, SR_CgaCtaId ;  /* 0x00000000000579c3 */ /* 0x002e620000008800 */
        /* <DEDUP_REMOVED lines=8> */
[----:B-1----:R2:W1:Y:S01]  /*08b0*/  SYNCS.EXCH.64 URZ, [UR5+0x80], UR10 ;  /* 0x0000800a05ff75b2 */ /* 0x0024620008000100 */
[----:B------:R2:W1:Y:S02]  /*08c0*/  SYNCS.EXCH.64 URZ, [UR5+0x88], UR10 ;  /* 0x0000880a05ff75b2 */ /* 0x0004640008000100 */
[----:B--2---:R-:W-:Y:S01]  /*08d0*/  NOP ;  /* 0x0000000000007918 */ /* 0x004fe20000000000 */
.L_x_11:
[----:B------:R-:W2:Y:S01]  /*08e0*/  SHFL.IDX PT, R2, R65, RZ, 0x1f ;  /* 0x00001fff41027589 */ /* 0x000ea200000e0000 */
[----:B------:R-:W-:Y:S01]  /*08f0*/  NOP ;  /* 0x0000000000007918 */ /* 0x000fe20000000000 */
[----:B--2---:R-:W-:-:S13]  /*0900*/  ISETP.NE.AND P0, PT, R2, 0x4, PT ;  /* 0x000000040200780c */ /* 0x004fda0003f05270 */
[----:B------:R-:W-:Y:S05]  /*0910*/  @P0 BRA `(.L_x_12) ;  /* 0x00000000004c0947 */ /* 0x000fea0003800000 */
[----:B-1----:R-:W1:Y:S01]  /*0920*/  S2UR UR5, SR_CgaCtaId ;  /* 0x00000000000579c3 */ /* 0x002e620000008800 */
[----:B------:R-:W-:Y:S01]  /*0930*/  UMOV UR9, 0x100 ;  /* 0x0000010000097882 */ /* 0x000fe20000000000 */
[----:B------:R-:W-:Y:S01]  /*0940*/  UMOV UR7, 0x400 ;  /* 0x0000040000077882 */ /* 0x000fe20000000000 */
[----:B------:R-:W-:Y:S01]  /*0950*/  USEL UR9, UR9, 0xe0, UP2 ;  /* 0x000000e009097887 */ /* 0x000fe20009000000 */
[----:B------:R-:W-:Y:S01]  /*0960*/  UMOV UR4, 0x1 ;  /* 0x0000000100047882 */ /* 0x000fe20000000000 */
[----:B------:R-:W-:Y:S01]  /*0970*/  ELECT P0, URZ, PT ;  /* 0x0000000000ff782f */ /* 0x000fe20003800000 */
[----:B------:R-:W-:-:S04]  /*0980*/  UIADD3 UR10, UPT, UPT, -UR4, 0x100000, URZ ;  /* 0x00100000040a7890 */ /* 0x000fc8000fffe1ff */
[----:B------:R-:W-:Y:S02]  /*0990*/  USHF.L.U32 UR11, UR10, 0xb, URZ ;  /* 0x0000000b0a0b7899 */ /* 0x000fe400080006ff */
[----:B------:R-:W-:Y:S02]  /*09a0*/  USHF.L.U32 UR10, UR10, 0x1, URZ ;  /* 0x000000010a0a7899 */ /* 0x000fe400080006ff */
[----:B------:R-:W-:-:S04]  /*09b0*/  UIADD3 UR12, UPT, UPT, -UR9, 0x100000, URZ ;  /* 0x00100000090c7890 */ /* 0x000fc8000fffe1ff */
[----:B------:R-:W-:Y:S02]  /*09c0*/  USHF.L.U32 UR13, UR12, 0xb, URZ ;  /* 0x0000000b0c0d7899 */ /* 0x000fe400080006ff */
[----:B------:R-:W-:Y:S02]  /*09d0*/  USHF.L.U32 UR12, UR12, 0x1, URZ ;  /* 0x000000010c0c7899 */ /* 0x000fe400080006ff */
[----:B-1----:R-:W-:Y:S01]  /*09e0*/  ULEA UR5, UR5, UR7, 0x18 ;  /* 0x0000000705057291 */ /* 0x002fe2000f8ec0ff */
[----:B------:R-:W1:Y:S11]  /*09f0*/  FENCE.VIEW.ASYNC.S ;  /* 0x00000000000073c6 */ /* 0x000e760000000000 */
[----:B-1----:R2:W1:Y:S01]  /*0a00*/  SYNCS.EXCH.64 URZ, [UR5+0x90], UR10 ;  /* 0x0000900a05ff75b2 */ /* 0x0024620008000100 */
[----:B------:R2:W1:Y:S01]  /*0a10*/  SYNCS.EXCH.64 URZ, [UR5+0xa0], UR12 ;  /* 0x0000a00c05ff75b2 */ /* 0x0004620008000100 */
[----:B------:R2:W1:Y:S01]  /*0a20*/  SYNCS.EXCH.64 URZ, [UR5+0x98], UR10 ;  /* 0x0000980a05ff75b2 */ /* 0x0004620008000100 */
[----:B------:R2:W1:Y:S02]  /*0a30*/  SYNCS.EXCH.64 URZ, [UR5+0xa8], UR12 ;  /* 0x0000a80c05ff75b2 */ /* 0x0004640008000100 */
[----:B--2---:R-:W-:Y:S01]  /*0a40*/  NOP ;  /* 0x0000000000007918 */ /* 0x004fe20000000000 */
.L_x_12:
        /* <DEDUP_REMOVED lines=26> */
.L_x_13:
        /* <DEDUP_REMOVED lines=18> */
.L_x_14:
[----:B-1----:R-:W1:Y:S01]  /*0d10*/  S2UR UR5, SR_CTAID.X ;  /* 0x00000000000579c3 */ /* 0x002e620000002500 */
[----:B------:R-:W-:-:S05]  /*0d20*/  CS2R.32 R60, SR_CgaSize ;  /* 0x00000000003c7805 */ /* 0x000fca0000008a00 */
[----:B------:R-:W-:-:S05]  /*0d30*/  IMAD R60, R60, -0xa0, RZ ;  /* 0xffffff603c3c7824 */ /* 0x000fca00078e02ff */
[----:B------:R-:W-:-:S14]  /*0d40*/  R2UR UR9, R60 ;  /* 0x000000003c0972ca */ /* 0x000fdc00000e0000 */
[----:B------:R-:W2:Y:S01]  /*0d50*/  LDCU UR9, c[0x0][UR9+0x2b0] ;  /* 0x00005600090977ac */ /* 0x000ea20008000800 */
[----:B------:R-:W-:Y:S01]  /*0d60*/  NOP ;  /* 0x0000000000007918 */ /* 0x000fe20000000000 */
[----:B------:R-:W-:-:S05]  /*0d70*/  CS2R.32 R60, SR_CgaSize ;  /* 0x00000000003c7805 */ /* 0x000fca0000008a00 */
[----:B------:R-:W-:-:S05]  /*0d80*/  IMAD R60, R60, -0xa0, RZ ;  /* 0xffffff603c3c7824 */ /* 0x000fca00078e02ff */
[----:B------:R-:W-:-:S14]  /*0d90*/  R2UR UR7, R60 ;  /* 0x000000003c0772ca */ /* 0x000fdc00000e0000 */
[----:B------:R-:W3:Y:S01]  /*0da0*/  LDCU UR7, c[0x0][UR7+0x2b4] ;  /* 0x00005680070777ac */ /* 0x000ee20008000800 */
[----:B------:R-:W4:Y:S08]  /*0db0*/  S2UR UR4, SR_CTAID.Y ;  /* 0x00000000000479c3 */ /* 0x000f300000002600 */
[----:B------:R-:W3:Y:S01]  /*0dc0*/  LDC R9, c[0x0][0xb24] ;  /* 0x0002c900ff097b82 */ /* 0x000ee20000000800 */
[----:B-1----:R-:W-:-:S02]  /*0dd0*/  I2FP.F32.U32 R4, UR5 ;  /* 0x0000000500047c45 */ /* 0x002fc40008201000 */
[----:B------:R-:W-:-:S05]  /*0de0*/  CS2R.32 R5, SR_CgaSize ;  /* 0x0000000000057805 */ /* 0x000fca0000008a00 */
[----:B------:R-:W-:-:S06]  /*0df0*/  IMAD R5, R5, -0xa0, RZ ;  /* 0xffffff6005057824 */ /* 0x000fcc00078e02ff */
[----:B------:R-:W1:Y:S01]  /*0e00*/  LDC R5, c[0x0][R5+0x2a0] ;  /* 0x0000a80005057b82 */ /* 0x000e620000000800 */
[----:B------:R-:W-:Y:S01]  /*0e10*/  MOV R21, UR5 ;  /* 0x0000000500157c02 */ /* 0x000fe20008000f00 */
[----:B--2---:R-:W-:Y:S01]  /*0e20*/  FMUL R4, R4, UR9 ;  /* 0x0000000904047c20 */ /* 0x004fe20008400000 */
[----:B----4-:R-:W-:Y:S02]  /*0e30*/  I2FP.F32.U32 R2, UR4 ;  /* 0x0000000400027c45 */ /* 0x010fe40008201000 */
[----:B------:R-:W-:-:S05]  /*0e40*/  CS2R.32 R3, SR_CgaSize ;  /* 0x0000000000037805 */ /* 0x000fca0000008a00 */
[----:B------:R-:W-:-:S06]  /*0e50*/  IMAD R3, R3, -0xa0, RZ ;  /* 0xffffff6003037824 */ /* 0x000fcc00078e02ff */
[----:B------:R-:W2:Y:S01]  /*0e60*/  LDC R3, c[0x0][R3+0x2a4] ;  /* 0x0000a90003037b82 */ /* 0x000ea20000000800 */
[----:B------:R-:W4:Y:S01]  /*0e70*/  F2I.U32.TRUNC.NTZ R60, R4 ;  /* 0x00000004003c7305 */ /* 0x000f22000020f000 */
[----:B------:R-:W-:Y:S01]  /*0e80*/  MOV R20, UR4 ;  /* 0x0000000400147c02 */ /* 0x000fe20008000f00 */
[----:B---3--:R-:W-:-:S05]  /*0e90*/  FMUL R2, R2, UR7 ;  /* 0x0000000702027c20 */ /* 0x008fca0008400000 */
[----:B------:R-:W-:Y:S01]  /*0ea0*/  BAR.SYNC.DEFER_BLOCKING 0x0 ;  /* 0x0000000000007b1d */ /* 0x000fe20000010000 */
[----:B------:R-:W-:-:S05]  /*0eb0*/  ISETP.GE.AND P0, PT, R9, 0x1, PT ;  /* 0x000000010900780c */ /* 0x000fca0003f06270 */
[----:B------:R-:W3:Y:S02]  /*0ec0*/  F2I.U32.TRUNC.NTZ R58, R2 ;  /* 0x00000002003a7305 */ /* 0x000ee4000020f000 */
[----:B------:R-:W2:Y:S01]  /*0ed0*/  S2UR UR36, SR_CTAID.Z ;  /* 0x00000000002479c3 */ /* 0x000ea20000002700 */
[----:B----4-:R-:W-:-:S05]  /*0ee0*/  IADD3 R60, PT, PT, -R60, RZ, RZ ;  /* 0x000000ff3c3c7210 */ /* 0x010fca0007ffe1ff */
[----:B-1----:R-:W-:Y:S01]  /*0ef0*/  IMAD R60, R5, R60, UR5 ;  /* 0x00000005053c7e24 */ /* 0x002fe2000f8e023c */
[----:B---3--:R-:W-:-:S05]  /*0f00*/  IADD3 R58, PT, PT, -R58, RZ, RZ ;  /* 0x000000ff3a3a7210 */ /* 0x008fca0007ffe1ff */
[----:B--2---:R-:W-:Y:S01]  /*0f10*/  IMAD R58, R3, R58, UR4 ;  /* 0x00000004033a7e24 */ /* 0x004fe2000f8e023a */
[----:B------:R-:W-:Y:S06]  /*0f20*/  @!P0 BRA `(.L_x_15) ;  /* 0x0000000000b88947 */ /* 0x000fec0003800000 */
[----:B------:R-:W1:Y:S01]  /*0f30*/  LDC.64 R4, c[0x0][0xb18] ;  /* 0x0002c600ff047b82 */ /* 0x000e620000000a00 */
[----:B------:R-:W-:-:S07]  /*0f40*/  ISETP.NE.AND P0, PT, R9, 0x1, PT ;  /* 0x000000010900780c */ /* 0x000fce0003f05270 */
[----:B------:R-:W2:Y:S08]  /*0f50*/  LDC R10, c[0x0][0xb0c] ;  /* 0x0002c300ff0a7b82 */ /* 0x000eb00000000800 */
[----:B------:R-:W3:Y:S08]  /*0f60*/  LDC R11, c[0x0][0x370] ;  /* 0x0000dc00ff0b7b82 */ /* 0x000ef00000000800 */
[----:B------:R-:W4:Y:S01]  /*0f70*/  LDC R12, c[0x0][0x374] ;  /* 0x0000dd00ff0c7b82 */ /* 0x000f220000000800 */
[----:B-1----:R-:W-:-:S07]  /*0f80*/  ISETP.NE.AND P1, PT, R4, 0x1, PT ;  /* 0x000000010400780c */ /* 0x002fce0003f25270 */
[----:B------:R-:W3:Y:S01]  /*0f90*/  LDC.64 R6, c[0x0][0xb10] ;  /* 0x0002c400ff067b82 */ /* 0x000ee20000000a00 */
[----:B--2---:R-:W-:-:S07]  /*0fa0*/  ISETP.NE.AND P2, PT, R10, 0x1, PT ;  /* 0x000000010a00780c */ /* 0x004fce0003f45270 */
[----:B------:R-:W1:Y:S08]  /*0fb0*/  LDC R8, c[0x0][0xb20] ;  /* 0x0002c800ff087b82 */ /* 0x000e700000000800 */
[----:B------:R-:W2:Y:S01]  /*0fc0*/  LDC.64 R2, c[0x0][0xb28] ;  /* 0x0002ca00ff027b82 */ /* 0x000ea20000000a00 */
[----:B----4-:R-:W-:-:S04]  /*0fd0*/  IMAD.HI.U32 R13, R12, R5, RZ ;  /* 0x000000050c0d7227 */ /* 0x010fc800078e00ff */
[----:B------:R-:W-:-:S04]  /*0fe0*/  IMAD.HI.U32 R5, R20, R5, RZ ;  /* 0x0000000514057227 */ /* 0x000fc800078e00ff */
[----:B---3--:R-:W-:-:S04]  /*0ff0*/  IMAD.HI.U32 R14, R11, R6, RZ ;  /* 0x000000060b0e7227 */ /* 0x008fc800078e00ff */
[C---:B------:R-:W-:Y:S01]  /*1000*/  IMAD.HI.U32 R16, R21.reuse, R6, RZ ;  /* 0x0000000615107227 */ /* 0x040fe200078e00ff */
[-C--:B------:R-:W-:Y:S02]  /*1010*/  @P2 SHF.R.U32.HI R11, RZ, R7.reuse, R14 ;  /* 0x00000007ff0b2219 */ /* 0x080fe4000001160e */
[-C--:B-1----:R-:W-:Y:S02]  /*1020*/  @P1 SHF.R.U32.HI R12, RZ, R8.reuse, R13 ;  /* 0x00000008ff0c1219 */ /* 0x082fe4000001160d */
[----:B------:R-:W-:Y:S02]  /*1030*/  SHF.R.U32.HI R5, RZ, R8, R5 ;  /* 0x00000008ff057219 */ /* 0x000fe40000011605 */
[----:B------:R-:W-:Y:S02]  /*1040*/  SHF.R.U32.HI R16, RZ, R7, R16 ;  /* 0x00000007ff107219 */ /* 0x000fe40000011610 */
[----:B------:R-:W-:Y:S01]  /*1050*/  SEL R5, R20, R5, !P1 ;  /* 0x0000000514057207 */ /* 0x000fe20004800000 */
[----:B--2---:R-:W-:Y:S01]  /*1060*/  IMAD.HI.U32 R14, R12, R2, RZ ;  /* 0x000000020c0e7227 */ /* 0x004fe200078e00ff */
[----:B------:R-:W-:-:S02]  /*1070*/  SEL R7, R21, R16, !P2 ;  /* 0x0000001015077207 */ /* 0x000fc40005000000 */
[----:B------:R-:W-:Y:S01]  /*1080*/  IADD3 R13, PT, PT, -R5, RZ, RZ ;  /* 0x000000ff050d7210 */ /* 0x000fe20007ffe1ff */
[----:B------:R-:W-:Y:S01]  /*1090*/  IMAD.HI.U32 R6, R11, R2, RZ ;  /* 0x000000020b067227 */ /* 0x000fe200078e00ff */
[----:B------:R-:W-:-:S03]  /*10a0*/  @P0 SHF.R.U32.HI R12, RZ, R3, R14 ;  /* 0x00000003ff0c0219 */ /* 0x000fc6000001160e */
[----:B------:R-:W-:Y:S01]  /*10b0*/  IMAD R13, R4, R13, R20 ;  /* 0x0000000d040d7224 */ /* 0x000fe200078e0214 */
[----:B------:R-:W-:Y:S01]  /*10c0*/  @P0 SHF.R.U32.HI R11, RZ, R3, R6 ;  /* 0x00000003ff0b0219 */ /* 0x000fe20000011606 */
[----:B------:R-:W-:-:S04]  /*10d0*/  IMAD R12, R12, R9, RZ ;  /* 0x000000090c0c7224 */ /* 0x000fc800078e02ff */
[----:B------:R-:W-:Y:S01]  /*10e0*/  IMAD R6, R11, R9, RZ ;  /* 0x000000090b067224 */ /* 0x000fe200078e02ff */
[----:B------:R-:W-:-:S04]  /*10f0*/  ISETP.GE.AND P1, PT, R5, R12, PT ;  /* 0x0000000c0500720c */ /* 0x000fc80003f26270 */
[----:B------:R-:W-:Y:S01]  /*1100*/  ISETP.GE.OR P1, PT, R7, R6, P1 ;  /* 0x000000060700720c */ /* 0x000fe20000f26670 */
[----:B------:R-:W-:-:S05]  /*1110*/  IMAD.HI.U32 R6, R5, R2, RZ ;  /* 0x0000000205067227 */ /* 0x000fca00078e00ff */
[----:B------:R-:W-:-:S04]  /*1120*/  SHF.R.U32.HI R6, RZ, R3, R6 ;  /* 0x00000003ff067219 */ /* 0x000fc80000011606 */
[----:B------:R-:W-:-:S03]  /*1130*/  SEL R6, R5, R6, !P0 ;  /* 0x0000000605067207 */ /* 0x000fc60004000000 */
[----:B------:R-:W-:Y:S01]  /*1140*/  @!P1 IMAD.HI.U32 R8, R7, R2, RZ ;  /* 0x0000000207089227 */ /* 0x000fe200078e00ff */
[----:B------:R-:W-:-:S04]  /*1150*/  IADD3 R2, PT, PT, -R6, RZ, RZ ;  /* 0x000000ff06027210 */ /* 0x000fc80007ffe1ff */
[----:B------:R-:W-:Y:S01]  /*1160*/  @!P1 SHF.R.U32.HI R8, RZ, R3, R8 ;  /* 0x00000003ff089219 */ /* 0x000fe20000011608 */
[----:B------:R-:W-:-:S03]  /*1170*/  IMAD R2, R9, R2, R5 ;  /* 0x0000000209027224 */ /* 0x000fc600078e0205 */
[----:B------:R-:W-:-:S05]  /*1180*/  @!P1 SEL R3, R7, R8, !P0 ;  /* 0x0000000807039207 */ /* 0x000fca0004000000 */
[--C-:B------:R-:W-:Y:S02]  /*1190*/  @!P1 IMAD.IADD R6, R6, 0x1, -R3.reuse ;  /* 0x0000000106069824 */ /* 0x100fe400078e0a03 */
[----:B------:R-:W-:Y:S01]  /*11a0*/  @!P1 IMAD R3, R2, R11, R3 ;  /* 0x0000000b02039224 */ /* 0x000fe200078e0203 */
[----:B------:R-:W-:Y:S01]  /*11b0*/  IADD3 R2, PT, PT, -R7, RZ, RZ ;  /* 0x000000ff07027210 */ /* 0x000fe20007ffe1ff */
[----:B------:R-:W-:Y:S02]  /*11c0*/  @!P1 IMAD R5, R6, R9, R7 ;  /* 0x0000000906059224 */ /* 0x000fe400078e0207 */
[----:B------:R-:W-:Y:S02]  /*11d0*/  @!P1 IMAD.MOV.U32 R7, RZ, RZ, R3 ;  /* 0x000000ffff079224 */ /* 0x000fe400078e0003 */
[----:B------:R-:W-:Y:S02]  /*11e0*/  IMAD R2, R10, R2, R21 ;  /* 0x000000020a027224 */ /* 0x000fe400078e0215 */
[----:B------:R-:W-:-:S02]  /*11f0*/  IMAD R20, R5, R4, R13 ;  /* 0x0000000405147224 */ /* 0x000fc400078e020d */
[----:B------:R-:W-:Y:S02]  /*1200*/  IMAD R21, R7, R10, R2 ;  /* 0x0000000a07157224 */ /* 0x000fe400078e0202 */
.L_x_15:
[----:B------:R-:W1:Y:S01]  /*1210*/  LDCU UR4, c[0x0][0xb30] ;  /* 0x00016600ff0477ac */ /* 0x000e620008000800 */
[----:B------:R-:W2:Y:S08]  /*1220*/  S2UR UR37, SR_CgaCtaId ;  /* 0x00000000002579c3 */ /* 0x000eb00000008800 */
[----:B------:R-:W3:Y:S01]  /*1230*/  LDC R26, c[0x0][0xb24] ;  /* 0x0002c900ff1a7b82 */ /* 0x000ee20000000800 */
[----:B-1----:R-:W-:-:S09]  /*1240*/  UISETP.NE.AND UP1, UPT, UR4, 0x1, UPT ;  /* 0x000000010400788c */ /* 0x002fd2000bf25270 */
[----:B--2---:R-:W-:Y:S05]  /*1250*/  BRA.U UP1, `(.L_x_16) ;  /* 0x0000000101407547 */ /* 0x004fea000b800000 */
[----:B------:R-:W1:Y:S08]  /*1260*/  LDC.64 R4, c[0x0][0xb10] ;  /* 0x0002c400ff047b82 */ /* 0x000e700000000a00 */
[----:B------:R-:W2:Y:S08]  /*1270*/  LDC.64 R2, c[0x0][0xb18] ;  /* 0x0002c600ff027b82 */ /* 0x000eb00000000a00 */
[----:B------:R-:W4:Y:S08]  /*1280*/  LDC R6, c[0x0][0xb20] ;  /* 0x0002c800ff067b82 */ /* 0x000f300000000800 */
[----:B------:R-:W3:Y:S01]  /*1290*/  LDC R8, c[0x0][0xb0c] ;  /* 0x0002c300ff087b82 */ /* 0x000ee20000000800 */
[----:B-1----:R-:W-:-:S05]  /*12a0*/  IMAD.HI.U32 R4, R21, R4, RZ ;  /* 0x0000000415047227 */ /* 0x002fca00078e00ff */
[----:B------:R-:W-:Y:S01]  /*12b0*/  SHF.R.U32.HI R4, RZ, R5, R4 ;  /* 0x00000005ff047219 */ /* 0x000fe20000011604 */
[----:B--2---:R-:W-:Y:S01]  /*12c0*/  IMAD.HI.U32 R3, R20, R3, RZ ;  /* 0x0000000314037227 */ /* 0x004fe200078e00ff */
[----:B------:R-:W-:-:S04]  /*12d0*/  ISETP.NE.AND P0, PT, R2, 0x1, PT ;  /* 0x000000010200780c */ /* 0x000fc80003f05270 */
[----:B----4-:R-:W-:-:S04]  /*12e0*/  SHF.R.U32.HI R3, RZ, R6, R3 ;  /* 0x00000006ff037219 */ /* 0x010fc80000011603 */
[----:B------:R-:W-:Y:S02]  /*12f0*/  SEL R3, R20, R3, !P0 ;  /* 0x0000000314037207 */ /* 0x000fe40004000000 */
[----:B---3--:R-:W-:-:S04]  /*1300*/  ISETP.NE.AND P1, PT, R8, 0x1, PT ;  /* 0x000000010800780c */ /* 0x008fc80003f25270 */
[----:B------:R-:W-:-:S05]  /*1310*/  SEL R4, R21, R4, !P1 ;  /* 0x0000000415047207 */ /* 0x000fca0004800000 */
[----:B------:R-:W-:Y:S02]  /*1320*/  IMAD.IADD R5, R3, 0x1, -R4 ;  /* 0x0000000103057824 */ /* 0x000fe400078e0a04 */
[----:B------:R-:W-:Y:S02]  /*1330*/  IMAD.IADD R3, R4, 0x1, -R3 ;  /* 0x0000000104037824 */ /* 0x000fe400078e0a03 */
[----:B------:R-:W-:Y:S02]  /*1340*/  IMAD R21, R5, R8, R21 ;  /* 0x0000000805157224 */ /* 0x000fe400078e0215 */
[----:B------:R-:W-:-:S07]  /*1350*/  IMAD R20, R3, R2, R20 ;  /* 0x0000000203147224 */ /* 0x000fce00078e0214 */
.L_x_16:
[----:B------:R-:W-:Y:S01]  /*1360*/  BAR.SYNC.DEFER_BLOCKING 0x0 ;  /* 0x0000000000007b1d */ /* 0x000fe20000010000 */
[----:B------:R-:W-:Y:S01]  /*1370*/  UISETP.NE.AND UP1, UPT, UR8, 0x2, UPT ;  /* 0x000000020800788c */ /* 0x000fe2000bf25270 */
[----:B------:R-:W-:Y:S02]  /*1380*/  ISETP.NE.OR P5, PT, R0, 0x2, !P5 ;  /* 0x000000020000780c */ /* 0x000fe40006fa5670 */
[----:B------:R-:W-:-:S06]  /*1390*/  LOP3.LUT R2, R72, 0x1f, RZ, 0xc0, !PT ;  /* 0x0000001f48027812 */ /* 0x000fcc00078ec0ff */
[----:B------:R-:W-:Y:S05]  /*13a0*/  BRA.U UP1, `(.L_x_17) ;  /* 0x0000001101b87547 */ /* 0x000fea000b800000 */
[----:B------:R-:W1:Y:S01]  /*13b0*/  LDCU UR13, c[0x0][0x38c] ;  /* 0x00007180ff0d77ac */ /* 0x000e620008000800 */
[----:B------:R-:W2:Y:S01]  /*13c0*/  LDC R9, c[0x0][0x370] ;  /* 0x0000dc00ff097b82 */ /* 0x000ea20000000800 */
[----:B------:R-:W-:Y:S01]  /*13d0*/  PLOP3.LUT P1, PT, PT, PT, UP2, 0x80, 0x8 ;  /* 0x000000000008781c */ /* 0x000fe20003f2f028 */
[----:B------:R-:W-:Y:S01]  /*13e0*/  HFMA2 R12, -RZ, RZ, 0, 0 ;  /* 0x00000000ff0c7431 */ /* 0x000fe200000001ff */
[----:B------:R-:W-:Y:S01]  /*13f0*/  ISETP.EQ.OR P4, PT, R2, RZ, P5 ;  /* 0x000000ff0200720c */ /* 0x000fe20002f82670 */
[----:B------:R-:W-:Y:S01]  /*1400*/  IMAD.MOV.U32 R15, RZ, RZ, 0x1 ;  /* 0x00000001ff0f7424 */ /* 0x000fe200078e00ff */
[----:B------:R-:W-:Y:S01]  /*1410*/  PLOP3.LUT P1, PT, P1, PT, PT, 0x8, 0x80 ;  /* 0x000000000080781c */ /* 0x000fe20000f2e170 */
[----:B------:R-:W-:Y:S01]  /*1420*/  IMAD.MOV.U32 R14, RZ, RZ, RZ ;  /* 0x000000ffff0e7224 */ /* 0x000fe200078e00ff */
[----:B------:R-:W-:Y:S01]  /*1430*/  MOV R8, 0x1 ;  /* 0x0000000100087802 */ /* 0x000fe20000000f00 */
[----:B------:R-:W4:Y:S01]  /*1440*/  LDC R0, c[0x0][0x374] ;  /* 0x0000dd00ff007b82 */ /* 0x000f220000000800 */
[----:B------:R-:W-:Y:S01]  /*1450*/  IMAD.MOV.U32 R10, RZ, RZ, RZ ;  /* 0x000000ffff0a7224 */ /* 0x000fe200078e00ff */
[----:B------:R-:W2:Y:S01]  /*1460*/  LDCU.64 UR22, c[0x0][0x348] ;  /* 0x00006900ff1677ac */ /* 0x000ea20008000a00 */
[----:B------:R-:W-:Y:S01]  /*1470*/  UMOV UR6, URZ ;  /* 0x000000ff00067c82 */ /* 0x000fe20008000000 */
[----:B-1----:R-:W-:-:S04]  /*1480*/  UIADD3 UR5, UPT, UPT, UR13, 0x7f, URZ ;  /* 0x0000007f0d057890 */ /* 0x002fc8000fffe0ff */
[----:B------:R-:W-:-:S04]  /*1490*/  USHF.R.S32.HI UR4, URZ, 0x1f, UR5 ;  /* 0x0000001fff047899 */ /* 0x000fc80008011405 */
[----:B------:R-:W-:-:S04]  /*14a0*/  ULEA.HI UR4, UR4, UR5, URZ, 0x7 ;  /* 0x0000000504047291 */ /* 0x000fc8000f8f38ff */
[----:B------:R-:W-:Y:S02]  /*14b0*/  USHF.R.S32.HI UR15, URZ, 0x7, UR4 ;  /* 0x00000007ff0f7899 */ /* 0x000fe40008011404 */
[----:B------:R-:W-:Y:S02]  /*14c0*/  UIADD3 UR4, UPT, UPT, UR13, -0x1, URZ ;  /* 0xffffffff0d047890 */ /* 0x000fe4000fffe0ff */
[----:B------:R-:W-:Y:S02]  /*14d0*/  UISETP.LT.U32.AND UP0, UPT, UR15, 0x4, UPT ;  /* 0x000000040f00788c */ /* 0x000fe4000bf01070 */
[----:B------:R-:W-:Y:S02]  /*14e0*/  UISETP.GE.U32.AND UP1, UPT, UR4, -0xff, UPT ;  /* 0xffffff010400788c */ /* 0x000fe4000bf26070 */
[----:B------:R-:W-:Y:S02]  /*14f0*/  USEL UR14, UR15, 0x4, UP0 ;  /* 0x000000040f0e7887 */ /* 0x000fe40008000000 */
[----:B------:R-:W-:-:S02]  /*1500*/  UIADD3 UR13, UPT, UPT, UR13, 0xfe, URZ ;  /* 0x000000fe0d0d7890 */ /* 0x000fc4000fffe0ff */
[----:B------:R-:W-:Y:S02]  /*1510*/  UIADD3 UR5, UPT, UPT, UR14, -0x1, URZ ;  /* 0xffffffff0e057890 */ /* 0x000fe4000fffe0ff */
[----:B------:R-:W-:-:S03]  /*1520*/  UIADD3 UR7, UPT, UPT, UR15, -UR14, URZ ;  /* 0x8000000e0f077290 */ /* 0x000fc6000fffe0ff */
[----:B------:R-:W-:-:S04]  /*1530*/  @UP1 UIADD3 UR5, UPT, UPT, UR14, URZ, URZ ;  /* 0x000000ff0e051290 */ /* 0x000fc8000fffe0ff */
[----:B--2---:R-:W-:-:S12]  /*1540*/  UIADD3 UR5, UPT, UPT, UR5, 0x1, URZ ;  /* 0x0000000105057890 */ /* 0x004fd8000fffe0ff */
.L_x_35:
[----:B------:R-:W-:Y:S01]  /*1550*/  UISETP.NE.AND UP0, UPT, UR37, URZ, UPT ;  /* 0x000000ff2500728c */ /* 0x000fe2000bf05270 */
[----:B------:R-:W1:Y:S08]  /*1560*/  S2UR UR37, SR_CgaCtaId ;  /* 0x00000000002579c3 */ /* 0x000e700000008800 */
[----:B------:R-:W-:Y:S05]  /*1570*/  BRA.U UP0, `(.L_x_18) ;  /* 0x0000000100347547 */ /* 0x000fea000b800000 */
[----:B------:R-:W2:Y:S01]  /*1580*/  S2R R2, SR_CgaCtaId ;  /* 0x0000000000027919 */ /* 0x000ea20000008800 */
[----:B------:R-:W-:-:S04]  /*1590*/  MOV R3, 0x400 ;  /* 0x0000040000037802 */ /* 0x000fc80000000f00 */
[----:B--2---:R-:W-:Y:S02]  /*15a0*/  LEA R3, R2, R3, 0x18 ;  /* 0x0000000302037211 */ /* 0x004fe400078ec0ff */
[----:B------:R-:W-:-:S03]  /*15b0*/  SHF.L.U32 R2, R8, 0x1f, RZ ;  /* 0x0000001f08027819 */ /* 0x000fc600000006ff */
[----:B------:R-:W-:-:S04]  /*15c0*/  IMAD R3, R10, 0x8, R3 ;  /* 0x000000080a037824 */ /* 0x000fc800078e0203 */
[----:B------:R-:W2:Y:S02]  /*15d0*/  SYNCS.PHASECHK.TRANS64.TRYWAIT P0, [R3+URZ+0x100], R2 ;  /* 0x00010002030075a7 */ /* 0x000ea400080011ff */
[----:B--2---:R-:W-:Y:S05]  /*15e0*/  @!P0 BRA `(.L_x_19) ;  /* 0x0000006800e48947 */ /* 0x004fea0003800000 */
.L_x_131:
[----:B------:R-:W-:Y:S01]  /*15f0*/  VIADD R10, R10, 0x1 ;  /* 0x000000010a0a7836 */ /* 0x000fe20000000000 */
[----:B------:R2:W-:Y:S04]  /*1600*/  SYNCS.ARRIVE.TRANS64.A1T0 RZ, [R3+URZ+0xf0], RZ ;  /* 0x0000f0ff03ff79a7 */ /* 0x0005e800081000ff */
[----:B------:R-:W-:-:S04]  /*1610*/  ISETP.NE.AND P0, PT, R10, 0x2, PT ;  /* 0x000000020a00780c */ /* 0x000fc80003f05270 */
[----:B------:R-:W-:Y:S02]  /*1620*/  SEL R10, R10, RZ, P0 ;  /* 0x000000ff0a0a7207 */ /* 0x000fe40000000000 */
[----:B--2---:R-:W-:-:S04]  /*1630*/  SEL R3, RZ, 0x1, P0 ;  /* 0x00000001ff037807 */ /* 0x004fc80000000000 */
[----:B------:R-:W-:-:S07]  /*1640*/  LOP3.LUT R8, R8, R3, RZ, 0x3c, !PT ;  /* 0x0000000308087212 */ /* 0x000fce00078e3cff */
.L_x_18:
[----:B------:R-:W-:Y:S01]  /*1650*/  UMOV UR4, 0x400 ;  /* 0x0000040000047882 */ /* 0x000fe20000000000 */
[----:B------:R-:W-:Y:S01]  /*1660*/  SHF.L.U32 R2, R15, 0x1f, RZ ;  /* 0x0000001f0f027819 */ /* 0x000fe200000006ff */
[----:B-1----:R-:W-:Y:S01]  /*1670*/  ULEA UR4, UR37, UR4, 0x18 ;  /* 0x0000000425047291 */ /* 0x002fe2000f8ec0ff */
[----:B------:R-:W-:Y:S01]  /*1680*/  R2UR UR35, R21 ;  /* 0x00000000152372ca */ /* 0x000fe200000e0000 */
[----:B------:R-:W-:Y:S01]  /*1690*/  UISETP.GE.U32.AND UP0, UPT, UR13, 0xff, UPT ;  /* 0x000000ff0d00788c */ /* 0x000fe2000bf06070 */
[----:B------:R-:W-:Y:S01]  /*16a0*/  R2UR UR19, R20 ;  /* 0x00000000141372ca */ /* 0x000fe200000e0000 */
[----:B------:R-:W-:Y:S01]  /*16b0*/  ULEA UR8, UR6, UR4, 0x3 ;  /* 0x0000000406087291 */ /* 0x000fe2000f8e18ff */
[----:B------:R-:W-:-:S08]  /*16c0*/  UMOV UR29, URZ ;  /* 0x000000ff001d7c82 */ /* 0x000fd00008000000 */
[----:B------:R1:W2:Y:S01]  /*16d0*/  SYNCS.PHASECHK.TRANS64.TRYWAIT P0, [UR8+0x20], R2 ;  /* 0x00002002ff0075a7 */ /* 0x0002a20008001108 */
[----:B------:R-:W-:Y:S02]  /*16e0*/  USHF.L.U32 UR35, UR35, 0x6, URZ ;  /* 0x0000000623237899 */ /* 0x000fe400080006ff */
[----:B------:R-:W-:Y:S01]  /*16f0*/  USHF.L.U32 UR19, UR19, 0x7, URZ ;  /* 0x0000000713137899 */ /* 0x000fe200080006ff */
[----:B------:R-:W-:Y:S11]  /*1700*/  BRA.U !UP0, `(.L_x_20) ;  /* 0x0000000108d87547 */ /* 0x000ff6000b800000 */
[----:B------:R-:W-:Y:S01]  /*1710*/  UMOV UR21, URZ ;  /* 0x000000ff00157c82 */ /* 0x000fe20008000000 */
[----:B------:R-:W-:-:S05]  /*1720*/  UMOV UR42, UR6 ;  /* 0x00000006002a7c82 */ /* 0x000fca0008000000 */
.L_x_25:
[----:B-1----:R-:W-:Y:S01]  /*1730*/  ULEA UR33, UR42, UR4, 0x3 ;  /* 0x000000042a217291 */ /* 0x002fe2000f8e18ff */
[----:B--2---:R-:W-:Y:S01]  /*1740*/  @!P5 MOV R3, 0xc000 ;  /* 0x0000c0000003d802 */ /* 0x004fe20000000f00 */
[----:B--2---:R-:W-:Y:S10]  /*1750*/  @P0 BRA `(.L_x_21) ;  /* 0x00000000000c0947 */ /* 0x004ff40003800000 */
[----:B------:R-:W-:-:S04]  /*1760*/  SHF.L.U32 R5, R15, 0x1f, RZ ;  /* 0x0000001f0f057819 */ /* 0x000fc800000006ff */
[----:B------:R-:W2:Y:S02]  /*1770*/  SYNCS.PHASECHK.TRANS64.TRYWAIT P0, [UR33+0x20], R5 ;  /* 0x00002005ff0075a7 */ /* 0x000ea40008001121 */
[----:B--2---:R-:W-:Y:S05]  /*1780*/  @!P0 BRA `(.L_x_22) ;  /* 0x0000006800908947 */ /* 0x004fea0003800000 */
.L_x_21:
[----:B------:R2:W-:Y:S01]  /*1790*/  @!P5 SYNCS.ARRIVE.TRANS64 RZ, [UR33], R3 ;  /* 0x00000003ffffd9a7 */ /* 0x0005e20008000021 */
[----:B------:R-:W-:Y:S04]  /*17a0*/  BSSY.RECONVERGENT B0, `(.L_x_23) ;  /* 0x0000003000007945 */ /* 0x000fe80003800200 */
[----:B------:R-:W-:Y:S05]  /*17b0*/  @P4 BRA `(.L_x_24) ;  /* 0x0000000000044947 */ /* 0x000fea0003800000 */
[----:B------:R-:W-:Y:S05]  /*17c0*/  BPT.TRAP 0x1 ;  /* 0x000000040000795c */ /* 0x000fea0000300000 */
.L_x_24:
[----:B------:R-:W-:Y:S05]  /*17d0*/  BSYNC.RECONVERGENT B0 ;  /* 0x0000000000007941 */ /* 0x000fea0003800200 */
.L_x_23:
[----:B------:R-:W-:Y:S02]  /*17e0*/  UIADD3 UR6, UPT, UPT, UR42, 0x1, URZ ;  /* 0x000000012a067890 */ /* 0x000fe4000fffe0ff */
[----:B------:R-:W-:Y:S02]  /*17f0*/  ULEA UR24, UR42, UR4, 0xe ;  /* 0x000000042a187291 */ /* 0x000fe4000f8e70ff */
[----:B------:R-:W-:Y:S02]  /*1800*/  UISETP.NE.AND UP0, UPT, UR6, 0x4, UPT ;  /* 0x000000040600788c */ /* 0x000fe4000bf05270 */
[----:B------:R-:W-:Y:S02]  /*1810*/  UIADD3 UR40, UP1, UPT, UR22, 0x80, URZ ;  /* 0x0000008016287890 */ /* 0x000fe4000ff3e0ff */
[----:B------:R-:W-:Y:S02]  /*1820*/  USEL UR9, URZ, 0x1, UP0 ;  /* 0x00000001ff097887 */ /* 0x000fe40008000000 */
[----:B------:R-:W-:-:S02]  /*1830*/  USEL UR6, UR6, URZ, UP0 ;  /* 0x000000ff06067287 */ /* 0x000fc40008000000 */
[----:B------:R-:W-:Y:S02]  /*1840*/  USHF.L.U32 UR34, UR21, 0x7, URZ ;  /* 0x0000000715227899 */ /* 0x000fe400080006ff */
[----:B------:R-:W-:Y:S01]  /*1850*/  ULEA UR8, UR6, UR4, 0x3 ;  /* 0x0000000406087291 */ /* 0x000fe2000f8e18ff */
[----:B------:R-:W-:Y:S01]  /*1860*/  LOP3.LUT R15, R15, UR9, RZ, 0x3c, !PT ;  /* 0x000000090f0f7c12 */ /* 0x000fe2000f8e3cff */
[----:B------:R-:W-:Y:S02]  /*1870*/  UIADD3 UR38, UP0, UPT, UR22, 0x180, URZ ;  /* 0x0000018016267890 */ /* 0x000fe4000ff1e0ff */
[----:B------:R-:W-:Y:S01]  /*1880*/  UIADD3.X UR41, UPT, UPT, URZ, UR23, URZ, UP1, !UPT ;  /* 0x00000017ff297290 */ /* 0x000fe20008ffe4ff */
[----:B-1----:R-:W-:Y:S01]  /*1890*/  SHF.L.U32 R2, R15, 0x1f, RZ ;  /* 0x0000001f0f027819 */ /* 0x002fe200000006ff */
[----:B------:R-:W-:Y:S02]  /*18a0*/  UIADD3 UR32, UPT, UPT, UR24, 0x4400, URZ ;  /* 0x0000440018207890 */ /* 0x000fe4000fffe0ff */
[----:B------:R-:W-:Y:S01]  /*18b0*/  UIADD3 UR26, UPT, UPT, UR34, 0x40, URZ ;  /* 0x00000040221a7890 */ /* 0x000fe2000fffe0ff */
[----:B------:R1:W1:Y:S01]  /*18c0*/  SYNCS.PHASECHK.TRANS64.TRYWAIT P0, [UR8+0x20], R2 ;  /* 0x00002002ff0075a7 */ /* 0x0002620008001108 */
[----:B------:R-:W-:-:S02]  /*18d0*/  ULEA UR8, UR42, UR4, 0xf ;  /* 0x000000042a087291 */ /* 0x000fc4000f8e78ff */
[----:B------:R-:W-:Y:S02]  /*18e0*/  UIADD3 UR24, UPT, UPT, UR24, 0x6400, URZ ;  /* 0x0000640018187890 */ /* 0x000fe4000fffe0ff */
[----:B------:R-:W-:Y:S02]  /*18f0*/  UIADD3.X UR39, UPT, UPT, URZ, UR23, URZ, UP0, !UPT ;  /* 0x00000017ff277290 */ /* 0x000fe400087fe4ff */
[----:B------:R-:W-:Y:S02]  /*1900*/  UIADD3 UR16, UPT, UPT, UR8, 0x14400, URZ ;  /* 0x0001440008107890 */ /* 0x000fe4000fffe0ff */
[----:B------:R-:W-:Y:S01]  /*1910*/  UIADD3 UR8, UPT, UPT, UR8, 0x18400, URZ ;  /* 0x0001840008087890 */ /* 0x000fe2000fffe0ff */
[----:B------:R-:W-:Y:S01]  /*1920*/  UMOV UR30, 0x0 ;  /* 0x00000000001e7882 */ /* 0x000fe20000000000 */
[----:B------:R-:W-:Y:S01]  /*1930*/  UMOV UR31, 0x10000000 ;  /* 0x10000000001f7882 */ /* 0x000fe20000000000 */
[----:B------:R-:W-:Y:S01]  /*1940*/  UMOV UR25, UR33 ;  /* 0x0000002100197c82 */ /* 0x000fe20008000000 */
[----:B------:R-:W-:Y:S01]  /*1950*/  UMOV UR27, UR35 ;  /* 0x00000023001b7c82 */ /* 0x000fe20008000000 */
[----:B------:R-:W-:Y:S01]  /*1960*/  UMOV UR28, UR36 ;  /* 0x00000024001c7c82 */ /* 0x000fe20008000000 */
[----:B------:R-:W-:Y:S01]  /*1970*/  UMOV UR17, UR33 ;  /* 0x0000002100117c82 */ /* 0x000fe20008000000 */
[----:B------:R-:W-:Y:S01]  /*1980*/  UMOV UR20, UR36 ;  /* 0x0000002400147c82 */ /* 0x000fe20008000000 */
[----:B------:R-:W-:Y:S01]  /*1990*/  UMOV UR18, UR34 ;  /* 0x0000002200127c82 */ /* 0x000fe20008000000 */
[----:B------:R1:W-:Y:S01]  /*19a0*/  UTMALDG.3D [UR32], [UR40], desc[UR30] ;  /* 0x00001e20280075b4 */ /* 0x0003e20008011000 */
[----:B------:R-:W-:Y:S01]  /*19b0*/  UMOV UR11, UR19 ;  /* 0x00000013000b7c82 */ /* 0x000fe20008000000 */
[----:B------:R-:W-:Y:S01]  /*19c0*/  UMOV UR12, UR36 ;  /* 0x00000024000c7c82 */ /* 0x000fe20008000000 */
[----:B------:R-:W-:Y:S01]  /*19d0*/  UMOV UR9, UR33 ;  /* 0x0000002100097c82 */ /* 0x000fe20008000000 */
[----:B------:R-:W-:Y:S01]  /*19e0*/  UMOV UR10, UR26 ;  /* 0x0000001a000a7c82 */ /* 0x000fe20008000000 */
[----:B------:R-:W-:Y:S01]  /*19f0*/  UIADD3 UR21, UPT, UPT, UR21, 0x1, URZ ;  /* 0x0000000115157890 */ /* 0x000fe2000fffe0ff */
[----:B------:R-:W-:Y:S01]  /*1a00*/  UMOV UR29, UR5 ;  /* 0x00000005001d7c82 */ /* 0x000fe20008000000 */
[----:B------:R1:W-:Y:S02]  /*1a10*/  UTMALDG.3D [UR24], [UR40], desc[UR30] ;  /* 0x00001e18280075b4 */ /* 0x0003e40008011000 */
[----:B------:R-:W-:Y:S01]  /*1a20*/  UISETP.NE.AND UP0, UPT, UR21, UR5, UPT ;  /* 0x000000051500728c */ /* 0x000fe2000bf05270 */
[----:B------:R-:W-:Y:S01]  /*1a30*/  UMOV UR42, UR6 ;  /* 0x00000006002a7c82 */ /* 0x000fe20008000000 */
[----:B------:R1:W-:Y:S01]  /*1a40*/  UTMALDG.3D [UR16], [UR38], desc[UR30] ;  /* 0x00001e10260075b4 */ /* 0x0003e20008011000 */
[----:B------:R1:W-:Y:S06]  /*1a50*/  UTMALDG.3D [UR8], [UR38], desc[UR30] ;  /* 0x00001e08260075b4 */ /* 0x0003ec0008011000 */
[----:B------:R-:W-:Y:S05]  /*1a60*/  BRA.U UP0, `(.L_x_25) ;  /* 0xfffffffd00307547 */ /* 0x000fea000b83ffff */
.L_x_20:
[----:B-1----:R-:W-:Y:S01]  /*1a70*/  ULEA UR8, UR6, UR4, 0x3 ;  /* 0x0000000406087291 */ /* 0x002fe2000f8e18ff */
[----:B------:R-:W-:Y:S01]  /*1a80*/  SHF.L.U32 R2, R15, 0x1f, RZ ;  /* 0x0000001f0f027819 */ /* 0x000fe200000006ff */
[----:B------:R-:W-:Y:S01]  /*1a90*/  @!P1 SYNCS.ARRIVE.TRANS64.A1T0 RZ, [UR4+0x88], RZ ;  /* 0x000088ffffff99a7 */ /* 0x000fe20008100004 */
[----:B------:R-:W-:-:S06]  /*1aa0*/  UISETP.GT.AND UP0, UPT, UR15, UR14, UPT ;  /* 0x0000000e0f00728c */ /* 0x000fcc000bf04270 */
[----:B--2---:R1:W2:Y:S03]  /*1ab0*/  SYNCS.PHASECHK.TRANS64.TRYWAIT P0, [UR8+0x20], R2 ;  /* 0x00002002ff0075a7 */ /* 0x0042a60008001108 */
[----:B------:R-:W-:Y:S05]  /*1ac0*/  BRA.U !UP0, `(.L_x_26) ;  /* 0x0000000108d47547 */ /* 0x000fea000b800000 */
[----:B------:R-:W-:Y:S01]  /*1ad0*/  UIADD3 UR21, UPT, UPT, UR7, UR29, URZ ;  /* 0x0000001d07157290 */ /* 0x000fe2000fffe0ff */
[----:B------:R-:W-:-:S11]  /*1ae0*/  UMOV UR42, UR6 ;  /* 0x00000006002a7c82 */ /* 0x000fd60008000000 */
.L_x_31:
[----:B-1----:R-:W-:Y:S01]  /*1af0*/  ULEA UR33, UR42, UR4, 0x3 ;  /* 0x000000042a217291 */ /* 0x002fe2000f8e18ff */
[----:B--2---:R-:W-:Y:S01]  /*1b00*/  @!P5 MOV R3, 0xc000 ;  /* 0x0000c0000003d802 */ /* 0x004fe20000000f00 */
[----:B--2---:R-:W-:Y:S10]  /*1b10*/  @P0 BRA `(.L_x_27) ;  /* 0x00000000000c0947 */ /* 0x004ff40003800000 */
[----:B------:R-:W-:-:S04]  /*1b20*/  SHF.L.U32 R5, R15, 0x1f, RZ ;  /* 0x0000001f0f057819 */ /* 0x000fc800000006ff */
[----:B------:R-:W2:Y:S02]  /*1b30*/  SYNCS.PHASECHK.TRANS64.TRYWAIT P0, [UR33+0x20], R5 ;  /* 0x00002005ff0075a7 */ /* 0x000ea40008001121 */
[----:B--2---:R-:W-:Y:S05]  /*1b40*/  @!P0 BRA `(.L_x_28) ;  /* 0x0000006400b88947 */ /* 0x004fea0003800000 */
.L_x_27:
[----:B------:R2:W-:Y:S01]  /*1b50*/  @!P5 SYNCS.ARRIVE.TRANS64 RZ, [UR33], R3 ;  /* 0x00000003ffffd9a7 */ /* 0x0005e20008000021 */
[----:B------:R-:W-:Y:S04]  /*1b60*/  BSSY.RECONVERGENT B0, `(.L_x_29) ;  /* 0x0000003000007945 */ /* 0x000fe80003800200 */
[----:B------:R-:W-:Y:S05]  /*1b70*/  @P4 BRA `(.L_x_30) ;  /* 0x0000000000044947 */ /* 0x000fea0003800000 */
[----:B------:R-:W-:Y:S05]  /*1b80*/  BPT.TRAP 0x1 ;  /* 0x000000040000795c */ /* 0x000fea0000300000 */
.L_x_30:
[----:B------:R-:W-:Y:S05]  /*1b90*/  BSYNC.RECONVERGENT B0 ;  /* 0x0000000000007941 */ /* 0x000fea0003800200 */
.L_x_29:
        /* <DEDUP_REMOVED lines=32> */
[----:B------:R-:W-:Y:S01]  /*1da0*/  UMOV UR10, UR26 ;  /* 0x0000001a000a7c82 */ /* 0x000fe20008000000 */
[----:B------:R-:W-:Y:S01]  /*1db0*/  UIADD3 UR29, UPT, UPT, UR29, 0x1, URZ ;  /* 0x000000011d1d7890 */ /* 0x000fe2000fffe0ff */
[----:B------:R1:W-:Y:S01]  /*1dc0*/  UTMALDG.3D [UR24], [UR40], desc[UR30] ;  /* 0x00001e18280075b4 */ /* 0x0003e20008011000 */
[----:B------:R-:W-:-:S02]  /*1dd0*/  UMOV UR42, UR6 ;  /* 0x00000006002a7c82 */ /* 0x000fc40008000000 */
[----:B------:R-:W-:Y:S01]  /*1de0*/  UISETP.NE.AND UP0, UPT, UR29, UR21, UPT ;  /* 0x000000151d00728c */ /* 0x000fe2000bf05270 */
[----:B------:R1:W-:Y:S01]  /*1df0*/  UTMALDG.3D [UR16], [UR38], desc[UR30] ;  /* 0x00001e10260075b4 */ /* 0x0003e20008011000 */
[----:B------:R1:W-:Y:S07]  /*1e00*/  UTMALDG.3D [UR8], [UR38], desc[UR30] ;  /* 0x00001e08260075b4 */ /* 0x0003ee0008011000 */
[----:B------:R-:W-:Y:S05]  /*1e10*/  BRA.U UP0, `(.L_x_31) ;  /* 0xfffffffd00347547 */ /* 0x000fea000b83ffff */
.L_x_26:
[----:B-1----:R-:W-:Y:S01]  /*1e20*/  LEA R2, R14, UR4, 0x3 ;  /* 0x000000040e027c11 */ /* 0x002fe2000f8e18ff */
[----:B------:R-:W-:Y:S01]  /*1e30*/  NOP ;  /* 0x0000000000007918 */ /* 0x000fe20000000000 */
[----:B--2---:R-:W-:Y:S02]  /*1e40*/  SHF.L.U32 R3, R12, 0x1f, RZ ;  /* 0x0000001f0c037819 */ /* 0x004fe400000006ff */
[----:B------:R-:W-:Y:S02]  /*1e50*/  LEA R4, R14, UR4, 0x4 ;  /* 0x000000040e047c11 */ /* 0x000fe4000f8e20ff */
[----:B------:R-:W1:Y:S02]  /*1e60*/  SYNCS.PHASECHK.TRANS64.TRYWAIT P0, [R2+URZ+0x90], R3 ;  /* 0x00009003020075a7 */ /* 0x000e6400080011ff */
[----:B-1----:R-:W-:Y:S05]  /*1e70*/  @!P0 BRA `(.L_x_32) ;  /* 0x0000006400048947 */ /* 0x002fea0003800000 */
.L_x_134:
[----:B------:R-:W2:Y:S01]  /*1e80*/  LDS.128 R4, [R4+0x120] ;  /* 0x0001200004047984 */ /* 0x000ea20000000c00 */
[----:B---3--:R-:W-:Y:S01]  /*1e90*/  ISETP.GE.AND P0, PT, R26, 0x1, PT ;  /* 0x000000011a00780c */ /* 0x008fe20003f06270 */
[----:B-1----:R-:W-:Y:S01]  /*1ea0*/  VIADD R2, R2, 0xa0 ;  /* 0x000000a002027836 */ /* 0x002fe20000000000 */
[----:B------:R-:W-:Y:S01]  /*1eb0*/  @!PT LDS RZ, [RZ] ;  /* 0x00000000fffff984 */ /* 0x000fe20000000800 */
[----:B------:R-:W-:Y:S01]  /*1ec0*/  @!PT LDS RZ, [RZ] ;  /* 0x00000000fffff984 */ /* 0x000fe20000000800 */
[----:B------:R-:W-:Y:S01]  /*1ed0*/  @!PT LDS RZ, [RZ] ;  /* 0x00000000fffff984 */ /* 0x000fe20000000800 */
[----:B------:R-:W-:Y:S01]  /*1ee0*/  @!PT LDS RZ, [RZ] ;  /* 0x00000000fffff984 */ /* 0x000fe20000000800 */
[----:B------:R1:W-:Y:S06]  /*1ef0*/  MEMBAR.ALL.CTA ;  /* 0x0000000000007992 */ /* 0x0003ec0000008000 */
[----:B-1----:R-:W1:Y:S01]  /*1f00*/  FENCE.VIEW.ASYNC.S ;  /* 0x00000000000073c6 */ /* 0x002e620000000000 */
[----:B------:R-:W-:-:S04]  /*1f10*/  PRMT R2, RZ, 0x654, R2 ;  /* 0x00000654ff027816 */ /* 0x000fc80000000002 */
[----:B-1----:R1:W-:Y:S01]  /*1f20*/  SYNCS.ARRIVE.TRANS64.RED.A1T0 RZ, [R2+URZ], RZ ;  /* 0x000000ff02ff79a7 */ /* 0x0023e200081004ff */
[----:B--2---:R-:W-:-:S13]  /*1f30*/  LOP3.LUT P2, RZ, R6, 0x1, RZ, 0xc0, !PT ;  /* 0x0000000106ff7812 */ /* 0x004fda000784c0ff */
[----:B------:R-:W-:Y:S01]  /*1f40*/  @P2 SHF.R.U32.HI R3, RZ, 0x10, R5 ;  /* 0x00000010ff032819 */ /* 0x000fe20000011605 */
[----:B------:R-:W-:Y:S01]  /*1f50*/  VOTEU.ANY UP0, P2 ;  /* 0x0000000000ff7886 */ /* 0x000fe20001000100 */
[----:B------:R-:W-:Y:S02]  /*1f60*/  @P2 MOV R13, R4 ;  /* 0x00000004000d2202 */ /* 0x000fe40000000f00 */
[----:B------:R-:W-:Y:S02]  /*1f70*/  @P2 R2UR.BROADCAST UR8, R3 ;  /* 0x00000000030822ca */ /* 0x000fe400008e0000 */
[----:B------:R-:W-:-:S11]  /*1f80*/  @P2 LOP3.LUT R11, R5, 0xffff, RZ, 0xc0, !PT ;  /* 0x0000ffff050b2812 */ /* 0x000fd600078ec0ff */
[----:B------:R-:W-:Y:S01]  /*1f90*/  @UP0 UMOV UR36, UR8 ;  /* 0x0000000800240c82 */ /* 0x000fe20008000000 */
[----:B-1----:R-:W-:Y:S05]  /*1fa0*/  @!P0 BRA `(.L_x_33) ;  /* 0x0000000000b88947 */ /* 0x002fea0003800000 */
[----:B------:R-:W4:Y:S01]  /*1fb0*/  LDC.64 R4, c[0x0][0xb18] ;  /* 0x0002c600ff047b82 */ /* 0x000f220000000a00 */
[----:B------:R-:W-:-:S07]  /*1fc0*/  ISETP.NE.AND P3, PT, R26, 0x1, PT ;  /* 0x000000011a00780c */ /* 0x000fce0003f65270 */
[----:B------:R-:W1:Y:S08]  /*1fd0*/  LDC.64 R6, c[0x0][0xb10] ;  /* 0x0002c400ff067b82 */ /* 0x000e700000000a00 */
[----:B------:R-:W2:Y:S08]  /*1fe0*/  LDC R16, c[0x0][0xb20] ;  /* 0x0002c800ff107b82 */ /* 0x000eb00000000800 */
[----:B------:R-:W3:Y:S01]  /*1ff0*/  LDC R18, c[0x0][0xb0c] ;  /* 0x0002c300ff127b82 */ /* 0x000ee20000000800 */
[----:B----4-:R-:W-:Y:S01]  /*2000*/  IMAD.HI.U32 R17, R0, R5, RZ ;  /* 0x0000000500117227 */ /* 0x010fe200078e00ff */
[----:B------:R-:W-:-:S03]  /*2010*/  ISETP.NE.AND P0, PT, R4, 0x1, PT ;  /* 0x000000010400780c */ /* 0x000fc60003f05270 */
[----:B------:R-:W-:-:S03]  /*2020*/  IMAD.HI.U32 R5, R11, R5, RZ ;  /* 0x000000050b057227 */ /* 0x000fc600078e00ff */
[----:B------:R-:W4:Y:S01]  /*2030*/  LDC.64 R2, c[0x0][0xb28] ;  /* 0x0002ca00ff027b82 */ /* 0x000f220000000a00 */
[----:B-1----:R-:W-:-:S04]  /*2040*/  IMAD.HI.U32 R20, R9, R6, RZ ;  /* 0x0000000609147227 */ /* 0x002fc800078e00ff */
[----:B------:R-:W-:Y:S01]  /*2050*/  IMAD.HI.U32 R22, R13, R6, RZ ;  /* 0x000000060d167227 */ /* 0x000fe200078e00ff */
[----:B------:R-:W-:Y:S02]  /*2060*/  SHF.R.U32.HI R20, RZ, R7, R20 ;  /* 0x00000007ff147219 */ /* 0x000fe40000011614 */
[-C--:B--2---:R-:W-:Y:S02]  /*2070*/  SHF.R.U32.HI R17, RZ, R16.reuse, R17 ;  /* 0x00000010ff117219 */ /* 0x084fe40000011611 */
[----:B------:R-:W-:Y:S02]  /*2080*/  SHF.R.U32.HI R16, RZ, R16, R5 ;  /* 0x00000010ff107219 */ /* 0x000fe40000011605 */
[----:B------:R-:W-:Y:S02]  /*2090*/  SEL R17, R0, R17, !P0 ;  /* 0x0000001100117207 */ /* 0x000fe40004000000 */
[----:B------:R-:W-:Y:S02]  /*20a0*/  SHF.R.U32.HI R22, RZ, R7, R22 ;  /* 0x00000007ff167219 */ /* 0x000fe40000011616 */
[----:B---3--:R-:W-:-:S02]  /*20b0*/  ISETP.NE.AND P1, PT, R18, 0x1, PT ;  /* 0x000000011200780c */ /* 0x008fc40003f25270 */
[----:B------:R-:W-:Y:S02]  /*20c0*/  SEL R5, R11, R16, !P0 ;  /* 0x000000100b057207 */ /* 0x000fe40004000000 */
[----:B------:R-:W-:Y:S02]  /*20d0*/  SEL R19, R9, R20, !P1 ;  /* 0x0000001409137207 */ /* 0x000fe40004800000 */
[----:B------:R-:W-:Y:S01]  /*20e0*/  SEL R7, R13, R22, !P1 ;  /* 0x000000160d077207 */ /* 0x000fe20004800000 */
[----:B----4-:R-:W-:-:S04]  /*20f0*/  IMAD.HI.U32 R20, R17, R2, RZ ;  /* 0x0000000211147227 */ /* 0x010fc800078e00ff */
[----:B------:R-:W-:Y:S01]  /*2100*/  IMAD.HI.U32 R6, R19, R2, RZ ;  /* 0x0000000213067227 */ /* 0x000fe200078e00ff */
[----:B------:R-:W-:-:S04]  /*2110*/  @P3 SHF.R.U32.HI R17, RZ, R3, R20 ;  /* 0x00000003ff113219 */ /* 0x000fc80000011614 */
        /* <DEDUP_REMOVED lines=8> */
[----:B------:R-:W-:-:S04]  /*21a0*/  @!P0 IMAD.HI.U32 R16, R7, R2, RZ ;  /* 0x0000000207108227 */ /* 0x000fc800078e00ff */
[----:B------:R-:W-:Y:S01]  /*21b0*/  IMAD.MOV R2, RZ, RZ, -R6 ;  /* 0x000000ffff027224 */ /* 0x000fe200078e0a06 */
[----:B------:R-:W-:-:S03]  /*21c0*/  @!P0 SHF.R.U32.HI R16, RZ, R3, R16 ;  /* 0x00000003ff108219 */ /* 0x000fc60000011610 */
[----:B------:R-:W-:Y:S01]  /*21d0*/  IMAD R2, R26, R2, R5 ;  /* 0x000000021a027224 */ /* 0x000fe200078e0205 */
[----:B------:R-:W-:Y:S02]  /*21e0*/  @!P0 SEL R3, R7, R16, !P3 ;  /* 0x0000001007038207 */ /* 0x000fe40005800000 */
[----:B------:R-:W-:-:S03]  /*21f0*/  IADD3 R16, PT, PT, -R5, RZ, RZ ;  /* 0x000000ff05107210 */ /* 0x000fc60007ffe1ff */
[--C-:B------:R-:W-:Y:S02]  /*2200*/  @!P0 IMAD.IADD R6, R6, 0x1, -R3.reuse ;  /* 0x0000000106068824 */ /* 0x100fe400078e0a03 */
[----:B------:R-:W-:Y:S01]  /*2210*/  @!P0 IMAD R3, R2, R19, R3 ;  /* 0x0000001302038224 */ /* 0x000fe200078e0203 */
[----:B------:R-:W-:Y:S01]  /*2220*/  IADD3 R2, PT, PT, -R7, RZ, RZ ;  /* 0x000000ff07027210 */ /* 0x000fe20007ffe1ff */
[----:B------:R-:W-:Y:S02]  /*2230*/  @!P0 IMAD R5, R26, R6, R7 ;  /* 0x000000061a058224 */ /* 0x000fe400078e0207 */
[----:B------:R-:W-:Y:S02]  /*2240*/  IMAD R11, R4, R16, R11 ;  /* 0x00000010040b7224 */ /* 0x000fe400078e020b */
[----:B------:R-:W-:Y:S02]  /*2250*/  @!P0 IMAD.MOV.U32 R7, RZ, RZ, R3 ;  /* 0x000000ffff078224 */ /* 0x000fe400078e0003 */
[----:B------:R-:W-:-:S02]  /*2260*/  IMAD R2, R18, R2, R13 ;  /* 0x0000000212027224 */ /* 0x000fc400078e020d */
[----:B------:R-:W-:Y:S02]  /*2270*/  IMAD R11, R5, R4, R11 ;  /* 0x00000004050b7224 */ /* 0x000fe400078e020b */
[----:B------:R-:W-:Y:S02]  /*2280*/  IMAD R13, R7, R18, R2 ;  /* 0x00000012070d7224 */ /* 0x000fe400078e0202 */
.L_x_33:
[----:B------:R-:W1:Y:S02]  /*2290*/  LDCU UR8, c[0x0][0xb30] ;  /* 0x00016600ff0877ac */ /* 0x000e640008000800 */
[----:B-1----:R-:W-:-:S09]  /*22a0*/  UISETP.NE.AND UP0, UPT, UR8, 0x1, UPT ;  /* 0x000000010800788c */ /* 0x002fd2000bf05270 */
[----:B------:R-:W-:Y:S05]  /*22b0*/  BRA.U UP0, `(.L_x_34) ;  /* 0x0000000100407547 */ /* 0x000fea000b800000 */
[----:B------:R-:W1:Y:S08]  /*22c0*/  LDC.64 R4, c[0x0][0xb10] ;  /* 0x0002c400ff047b82 */ /* 0x000e700000000a00 */
[----:B------:R-:W2:Y:S08]  /*22d0*/  LDC.64 R2, c[0x0][0xb18] ;  /* 0x0002c600ff027b82 */ /* 0x000eb00000000a00 */
[----:B------:R-:W3:Y:S08]  /*22e0*/  LDC R6, c[0x0][0xb20] ;  /* 0x0002c800ff067b82 */ /* 0x000ef00000000800 */
[----:B------:R-:W4:Y:S01]  /*22f0*/  LDC R16, c[0x0][0xb0c] ;  /* 0x0002c300ff107b82 */ /* 0x000f220000000800 */
[----:B-1----:R-:W-:-:S05]  /*2300*/  IMAD.HI.U32 R4, R13, R4, RZ ;  /* 0x000000040d047227 */ /* 0x002fca00078e00ff */
[----:B------:R-:W-:Y:S01]  /*2310*/  SHF.R.U32.HI R4, RZ, R5, R4 ;  /* 0x00000005ff047219 */ /* 0x000fe20000011604 */
[----:B--2---:R-:W-:Y:S01]  /*2320*/  IMAD.HI.U32 R3, R11, R3, RZ ;  /* 0x000000030b037227 */ /* 0x004fe200078e00ff */
[----:B------:R-:W-:-:S04]  /*2330*/  ISETP.NE.AND P0, PT, R2, 0x1, PT ;  /* 0x000000010200780c */ /* 0x000fc80003f05270 */
[----:B---3--:R-:W-:-:S04]  /*2340*/  SHF.R.U32.HI R6, RZ, R6, R3 ;  /* 0x00000006ff067219 */ /* 0x008fc80000011603 */
[----:B------:R-:W-:Y:S02]  /*2350*/  SEL R3, R11, R6, !P0 ;  /* 0x000000060b037207 */ /* 0x000fe40004000000 */
[----:B----4-:R-:W-:-:S04]  /*2360*/  ISETP.NE.AND P1, PT, R16, 0x1, PT ;  /* 0x000000011000780c */ /* 0x010fc80003f25270 */
[----:B------:R-:W-:-:S05]  /*2370*/  SEL R4, R13, R4, !P1 ;  /* 0x000000040d047207 */ /* 0x000fca0004800000 */
[----:B------:R-:W-:Y:S02]  /*2380*/  IMAD.IADD R5, R3, 0x1, -R4 ;  /* 0x0000000103057824 */ /* 0x000fe400078e0a04 */
[----:B------:R-:W-:Y:S02]  /*2390*/  IMAD.IADD R3, R4, 0x1, -R3 ;  /* 0x0000000104037824 */ /* 0x000fe400078e0a03 */
[----:B------:R-:W-:Y:S02]  /*23a0*/  IMAD R13, R5, R16, R13 ;  /* 0x00000010050d7224 */ /* 0x000fe400078e020d */
[----:B------:R-:W-:-:S07]  /*23b0*/  IMAD R11, R3, R2, R11 ;  /* 0x00000002030b7224 */ /* 0x000fce00078e020b */
.L_x_34:
[----:B------:R-:W-:Y:S01]  /*23c0*/  VIADD R14, R14, 0x1 ;  /* 0x000000010e0e7836 */ /* 0x000fe20000000000 */
[----:B------:R-:W-:Y:S01]  /*23d0*/  PLOP3.LUT P1, PT, PT, PT, PT, 0x80, 0x8 ;  /* 0x000000000008781c */ /* 0x000fe20003f2f070 */
[----:B------:R-:W-:Y:S02]  /*23e0*/  IMAD.IADD R21, R13, 0x1, R60 ;  /* 0x000000010d157824 */ /* 0x000fe400078e023c */
[----:B------:R-:W-:Y:S01]  /*23f0*/  IMAD.IADD R20, R11, 0x1, R58 ;  /* 0x000000010b147824 */ /* 0x000fe200078e023a */
[----:B------:R-:W-:-:S04]  /*2400*/  ISETP.NE.AND P0, PT, R14, 0x2, PT ;  /* 0x000000020e00780c */ /* 0x000fc80003f05270 */
[----:B------:R-:W-:Y:S02]  /*2410*/  SEL R3, RZ, 0x1, P0 ;  /* 0x00000001ff037807 */ /* 0x000fe40000000000 */
[----:B------:R-:W-:Y:S02]  /*2420*/  SEL R14, R14, RZ, P0 ;  /* 0x000000ff0e0e7207 */ /* 0x000fe40000000000 */
[----:B------:R-:W-:Y:S01]  /*2430*/  LOP3.LUT R12, R12, R3, RZ, 0x3c, !PT ;  /* 0x000000030c0c7212 */ /* 0x000fe200078e3cff */
[----:B------:R-:W-:Y:S06]  /*2440*/  @P2 BRA `(.L_x_35) ;  /* 0xfffffff000402947 */ /* 0x000fec000383ffff */
[----:B------:R-:W-:Y:S01]  /*2450*/  UIADD3 UR4, UPT, UPT, UR4, 0x20, URZ ;  /* 0x0000002004047890 */ /* 0x000fe2000fffe0ff */
[----:B------:R-:W-:-:S03]  /*2460*/  SHF.L.U32 R3, R15, 0x1f, RZ ;  /* 0x0000001f0f037819 */ /* 0x000fc600000006ff */
[----:B------:R-:W-:-:S09]  /*2470*/  ULEA UR5, UR6, UR4, 0x3 ;  /* 0x0000000406057291 */ /* 0x000fd2000f8e18ff */
[----:B------:R-:W1:Y:S02]  /*2480*/  SYNCS.PHASECHK.TRANS64.TRYWAIT P0, [UR5], R3 ;  /* 0x00000003ff0075a7 */ /* 0x000e640008001105 */
[----:B-1----:R-:W-:Y:S05]  /*2490*/  @!P0 BRA `(.L_x_36) ;  /* 0x0000005c00908947 */ /* 0x002fea0003800000 */
.L_x_136:
[----:B------:R-:W-:-:S04]  /*24a0*/  UIADD3 UR6, UPT, UPT, UR6, 0x1, URZ ;  /* 0x0000000106067890 */ /* 0x000fc8000fffe0ff */
[----:B------:R-:W-:-:S04]  /*24b0*/  UISETP.NE.AND UP0, UPT, UR6, 0x4, UPT ;  /* 0x000000040600788c */ /* 0x000fc8000bf05270 */
[----:B------:R-:W-:Y:S02]  /*24c0*/  USEL UR7, URZ, 0x1, UP0 ;  /* 0x00000001ff077887 */ /* 0x000fe40008000000 */
[----:B------:R-:W-:-:S04]  /*24d0*/  USEL UR6, UR6, URZ, UP0 ;  /* 0x000000ff06067287 */ /* 0x000fc80008000000 */
[----:B------:R-:W-:Y:S01]  /*24e0*/  ULEA UR5, UR6, UR4, 0x3 ;  /* 0x0000000406057291 */ /* 0x000fe2000f8e18ff */
[----:B------:R-:W-:-:S04]  /*24f0*/  LOP3.LUT R2, R15, UR7, RZ, 0x3c, !PT ;  /* 0x000000070f027c12 */ /* 0x000fc8000f8e3cff */
[----:B-1----:R-:W-:-:S04]  /*2500*/  SHF.L.U32 R3, R2, 0x1f, RZ ;  /* 0x0000001f02037819 */ /* 0x002fc800000006ff */
[----:B------:R-:W1:Y:S02]  /*2510*/  SYNCS.PHASECHK.TRANS64.TRYWAIT P0, [UR5], R3 ;  /* 0x00000003ff0075a7 */ /* 0x000e640008001105 */
[----:B-1----:R-:W-:Y:S05]  /*2520*/  @!P0 BRA `(.L_x_37) ;  /* 0x0000005c00848947 */ /* 0x002fea0003800000 */
.L_x_138:
        /* <DEDUP_REMOVED lines=9> */
.L_x_140:
[----:B------:R-:W-:-:S04]  /*25c0*/  UIADD3 UR6, UPT, UPT, UR6, 0x1, URZ ;  /* 0x0000000106067890 */ /* 0x000fc8000fffe0ff */
[----:B------:R-:W-:-:S04]  /*25d0*/  UISETP.NE.AND UP0, UPT, UR6, 0x4, UPT ;  /* 0x000000040600788c */ /* 0x000fc8000bf05270 */
[----:B------:R-:W-:Y:S02]  /*25e0*/  USEL UR5, URZ, 0x1, UP0 ;  /* 0x00000001ff057887 */ /* 0x000fe40008000000 */
[----:B------:R-:W-:-:S04]  /*25f0*/  USEL UR6, UR6, URZ, UP0 ;  /* 0x000000ff06067287 */ /* 0x000fc80008000000 */
[----:B------:R-:W-:Y:S01]  /*2600*/  ULEA UR6, UR6, UR4, 0x3 ;  /* 0x0000000406067291 */ /* 0x000fe2000f8e18ff */
[----:B-1----:R-:W-:-:S04]  /*2610*/  LOP3.LUT R3, R2, UR5, RZ, 0x3c, !PT ;  /* 0x0000000502037c12 */ /* 0x002fc8000f8e3cff */
[----:B------:R-:W-:Y:S01]  /*2620*/  SHF.L.U32 R3, R3, 0x1f, RZ ;  /* 0x0000001f03037819 */ /* 0x000fe200000006ff */
[----:B----4-:R-:W-:-:S07]  /*2630*/  IMAD.U32 R0, RZ, RZ, UR6 ;  /* 0x00000006ff007e24 */ /* 0x010fce000f8e00ff */
.L_x_39:
[----:B-1----:R1:W2:Y:S02]  /*2640*/  SYNCS.PHASECHK.TRANS64.TRYWAIT P0, [R0+URZ], R3 ;  /* 0x00000003000075a7 */ /* 0x0022a400080011ff */
[----:B--2---:R-:W-:Y:S05]  /*2650*/  @!P0 NANOSLEEP.SYNCS 0x989680 ;  /* 0x009896800000895d */ /* 0x004fea0003900000 */
[----:B------:R-:W2:Y:S02]  /*2660*/  @!P0 SYNCS.PHASECHK.TRANS64 P0, [R0+URZ], R3 ;  /* 0x00000003000085a7 */ /* 0x000ea400080010ff */
[----:B--2---:R-:W-:Y:S05]  /*2670*/  @P0 EXIT ;  /* 0x000000000000094d */ /* 0x004fea0003800000 */
[----:B------:R-:W-:Y:S05]  /*2680*/  BRA `(.L_x_39) ;  /* 0xfffffffc00ec7947 */ /* 0x000fea000383ffff */
.L_x_17:
[----:B------:R-:W-:-:S04]  /*2690*/  UISETP.NE.AND UP1, UPT, UR37, URZ, UPT ;  /* 0x000000ff2500728c */ /* 0x000fc8000bf25270 */
[----:B------:R-:W-:-:S09]  /*26a0*/  UISETP.NE.OR UP1, UPT, UR8, 0x1, UP1 ;  /* 0x000000010800788c */ /* 0x000fd20008f25670 */
[----:B------:R-:W-:Y:S05]  /*26b0*/  BRA.U UP1, `(.L_x_40) ;  /* 0x0000000501487547 */ /* 0x000fea000b800000 */
[----:B------:R-:W-:Y:S01]  /*26c0*/  ISETP.NE.AND P2, PT, R2, RZ, PT ;  /* 0x000000ff0200720c */ /* 0x000fe20003f45270 */
[----:B------:R-:W-:Y:S01]  /*26d0*/  IMAD.MOV.U32 R12, RZ, RZ, 0x1 ;  /* 0x00000001ff0c7424 */ /* 0x000fe200078e00ff */
[----:B------:R-:W-:Y:S02]  /*26e0*/  CS2R R10, SRZ ;  /* 0x00000000000a7805 */ /* 0x000fe4000001ff00 */
[----:B------:R-:W-:Y:S01]  /*26f0*/  CS2R R8, SRZ ;  /* 0x0000000000087805 */ /* 0x000fe2000001ff00 */
[----:B------:R-:W-:Y:S01]  /*2700*/  UMOV UR4, 0x400 ;  /* 0x0000040000047882 */ /* 0x000fe20000000000 */
[----:B------:R-:W-:Y:S01]  /*2710*/  UMOV UR6, URZ ;  /* 0x000000ff00067c82 */ /* 0x000fe20008000000 */
[----:B------:R-:W-:-:S12]  /*2720*/  ULEA UR37, UR37, UR4, 0x18 ;  /* 0x0000000425257291 */ /* 0x000fd8000f8ec0ff */
.L_x_44:
[----:B------:R-:W-:Y:S02]  /*2730*/  LEA R0, R8, UR37, 0x3 ;  /* 0x0000002508007c11 */ /* 0x000fe4000f8e18ff */
[----:B------:R-:W-:-:S03]  /*2740*/  SHF.L.U32 R5, R9, 0x1f, RZ ;  /* 0x0000001f09057819 */ /* 0x000fc600000006ff */
[----:B------:R-:W-:Y:S01]  /*2750*/  VIADD R4, R0, 0x100 ;  /* 0x0000010000047836 */ /* 0x000fe20000000000 */
[----:B------:R-:W1:Y:S02]  /*2760*/  SYNCS.PHASECHK.TRANS64.TRYWAIT P0, [R0+URZ+0xf0], R5 ;  /* 0x0000f005000075a7 */ /* 0x000e6400080011ff */
[----:B-1----:R-:W-:Y:S05]  /*2770*/  @!P0 BRA `(.L_x_41) ;  /* 0x0000005c00208947 */ /* 0x002fea0003800000 */
.L_x_141:
[----:B------:R-:W-:Y:S01]  /*2780*/  ULEA UR5, UR6, UR37, 0x3 ;  /* 0x0000002506057291 */ /* 0x000fe2000f8e18ff */
[----:B------:R-:W-:Y:S02]  /*2790*/  PRMT R4, RZ, 0x654, R4 ;  /* 0x00000654ff047816 */ /* 0x000fe40000000004 */
[----:B-1----:R-:W-:Y:S01]  /*27a0*/  SHF.L.U32 R5, R12, 0x1f, RZ ;  /* 0x0000001f0c057819 */ /* 0x002fe200000006ff */
[----:B------:R-:W-:Y:S01]  /*27b0*/  UIADD3 UR4, UPT, UPT, UR5, 0x90, URZ ;  /* 0x0000009005047890 */ /* 0x000fe2000fffe0ff */
[----:B------:R1:W-:Y:S05]  /*27c0*/  SYNCS.ARRIVE.TRANS64.RED.A1T0 RZ, [R4+URZ], RZ ;  /* 0x000000ff04ff79a7 */ /* 0x0003ea00081004ff */
[----:B------:R-:W-:Y:S01]  /*27d0*/  IMAD.U32 R7, RZ, RZ, UR4 ;  /* 0x00000004ff077e24 */ /* 0x000fe2000f8e00ff */
[----:B------:R-:W2:Y:S04]  /*27e0*/  SYNCS.PHASECHK.TRANS64.TRYWAIT P0, [UR5+0xa0], R5 ;  /* 0x0000a005ff0075a7 */ /* 0x000ea80008001105 */
[----:B------:R-:W-:Y:S01]  /*27f0*/  PRMT R6, R2, 0x654, R7 ;  /* 0x0000065402067816 */ /* 0x000fe20000000007 */
[----:B-1----:R-:W-:Y:S01]  /*2800*/  @!P2 IMAD.MOV.U32 R4, RZ, RZ, 0x10 ;  /* 0x00000010ff04a424 */ /* 0x002fe200078e00ff */
[----:B--2---:R-:W-:Y:S06]  /*2810*/  @!P0 BRA `(.L_x_42) ;  /* 0x0000005c000c8947 */ /* 0x004fec0003800000 */
.L_x_143:
[----:B------:R-:W-:Y:S01]  /*2820*/  ULEA UR4, UR6, UR37, 0x4 ;  /* 0x0000002506047291 */ /* 0x000fe2000f8e20ff */
[----:B------:R-:W-:Y:S01]  /*2830*/  SEL R3, R6, R3, !P2 ;  /* 0x0000000306037207 */ /* 0x000fe20005000000 */
[----:B------:R-:W-:Y:S01]  /*2840*/  UIADD3 UR5, UPT, UPT, UR5, 0x90, URZ ;  /* 0x0000009005057890 */ /* 0x000fe2000fffe0ff */
[----:B-1----:R-:W-:Y:S01]  /*2850*/  LEA R0, R11, UR37, 0x3 ;  /* 0x000000250b007c11 */ /* 0x002fe2000f8e18ff */
[----:B------:R-:W-:Y:S01]  /*2860*/  UIADD3 UR4, UPT, UPT, UR4, 0x120, URZ ;  /* 0x0000012004047890 */ /* 0x000fe2000fffe0ff */
[----:B------:R-:W-:Y:S01]  /*2870*/  SHF.L.U32 R5, R10, 0x1f, RZ ;  /* 0x0000001f0a057819 */ /* 0x000fe200000006ff */
[----:B------:R1:W-:Y:S01]  /*2880*/  @!P2 SYNCS.ARRIVE.TRANS64.RED RZ, [R3+URZ], R4 ;  /* 0x0000000403ffa9a7 */ /* 0x0003e200080004ff */
[----:B------:R-:W-:Y:S01]  /*2890*/  UIADD3 UR6, UPT, UPT, UR6, 0x1, URZ ;  /* 0x0000000106067890 */ /* 0x000fe2000fffe0ff */
[----:B------:R-:W-:-:S03]  /*28a0*/  VIADD R8, R8, 0x1 ;  /* 0x0000000108087836 */ /* 0x000fc60000000000 */
[----:B------:R-:W-:Y:S02]  /*28b0*/  UISETP.NE.AND UP0, UPT, UR6, 0x2, UPT ;  /* 0x000000020600788c */ /* 0x000fe4000bf05270 */
[----:B------:R-:W-:Y:S06]  /*28c0*/  UGETNEXTWORKID.BROADCAST [UR4], [UR5] ;  /* 0x00000000040073ca */ /* 0x000fec0008000100 */
[----:B------:R-:W-:Y:S01]  /*28d0*/  USEL UR4, URZ, 0x1, UP0 ;  /* 0x00000001ff047887 */ /* 0x000fe20008000000 */
[----:B------:R-:W-:Y:S01]  /*28e0*/  ISETP.NE.AND P0, PT, R8, 0x2, PT ;  /* 0x000000020800780c */ /* 0x000fe20003f05270 */
[----:B------:R-:W-:Y:S01]  /*28f0*/  USEL UR6, UR6, URZ, UP0 ;  /* 0x000000ff06067287 */ /* 0x000fe20008000000 */
[----:B------:R-:W2:Y:S03]  /*2900*/  SYNCS.PHASECHK.TRANS64.TRYWAIT P1, [R0+URZ+0x90], R5 ;  /* 0x00009005000075a7 */ /* 0x000ea600080211ff */
[----:B------:R-:W-:Y:S01]  /*2910*/  LOP3.LUT R12, R12, UR4, RZ, 0x3c, !PT ;  /* 0x000000040c0c7c12 */ /* 0x000fe2000f8e3cff */
[----:B-12---:R-:W-:Y:S07]  /*2920*/  @!P1 BRA `(.L_x_43) ;  /* 0x0000005800e09947 */ /* 0x006fee0003800000 */
.L_x_144:
[C---:B------:R-:W-:Y:S01]  /*2930*/  LEA R4, R11.reuse, UR37, 0x4 ;  /* 0x000000250b047c11 */ /* 0x040fe2000f8e20ff */
[----:B-1----:R-:W-:Y:S01]  /*2940*/  VIADD R0, R0, 0xa0 ;  /* 0x000000a000007836 */ /* 0x002fe20000000000 */
[----:B------:R-:W-:Y:S01]  /*2950*/  SEL R8, R8, RZ, P0 ;  /* 0x000000ff08087207 */ /* 0x000fe20000000000 */
[----:B------:R-:W-:-:S03]  /*2960*/  VIADD R11, R11, 0x1 ;  /* 0x000000010b0b7836 */ /* 0x000fc60000000000 */
[----:B------:R-:W1:Y:S01]  /*2970*/  LDS.128 R4, [R4+0x120] ;  /* 0x0001200004047984 */ /* 0x000e620000000c00 */
[----:B------:R-:W-:Y:S02]  /*2980*/  PRMT R0, RZ, 0x654, R0 ;  /* 0x00000654ff007816 */ /* 0x000fe40000000000 */
[C---:B------:R-:W-:Y:S01]  /*2990*/  ISETP.NE.AND P1, PT, R11.reuse, 0x2, PT ;  /* 0x000000020b00780c */ /* 0x040fe20003f25270 */
[----:B------:R-:W-:Y:S01]  /*29a0*/  @!PT LDS RZ, [RZ] ;  /* 0x00000000fffff984 */ /* 0x000fe20000000800 */
[----:B------:R-:W-:Y:S01]  /*29b0*/  @!PT LDS RZ, [RZ] ;  /* 0x00000000fffff984 */ /* 0x000fe20000000800 */
[----:B------:R-:W-:Y:S01]  /*29c0*/  @!PT LDS RZ, [RZ] ;  /* 0x00000000fffff984 */ /* 0x000fe20000000800 */
[----:B------:R-:W-:Y:S01]  /*29d0*/  @!PT LDS RZ, [RZ] ;  /* 0x00000000fffff984 */ /* 0x000fe20000000800 */
[----:B------:R2:W-:Y:S06]  /*29e0*/  MEMBAR.ALL.CTA ;  /* 0x0000000000007992 */ /* 0x0005ec0000008000 */
[----:B--2---:R-:W2:Y:S01]  /*29f0*/  FENCE.VIEW.ASYNC.S ;  /* 0x00000000000073c6 */ /* 0x004ea20000000000 */
[----:B------:R-:W-:Y:S01]  /*2a00*/  SEL R11, R11, RZ, P1 ;  /* 0x000000ff0b0b7207 */ /* 0x000fe20000800000 */
[----:B--2---:R2:W-:Y:S01]  /*2a10*/  SYNCS.ARRIVE.TRANS64.RED.A1T0 RZ, [R0+URZ], RZ ;  /* 0x000000ff00ff79a7 */ /* 0x0045e200081004ff */
[----:B-1----:R-:W-:-:S02]  /*2a20*/  LOP3.LUT P3, RZ, R6, 0x1, RZ, 0xc0, !PT ;  /* 0x0000000106ff7812 */ /* 0x002fc4000786c0ff */
[----:B------:R-:W-:-:S04]  /*2a30*/  SEL R5, RZ, 0x1, P1 ;  /* 0x00000001ff057807 */ /* 0x000fc80000800000 */
[----:B------:R-:W-:Y:S02]  /*2a40*/  LOP3.LUT R10, R10, R5, RZ, 0x3c, !PT ;  /* 0x000000050a0a7212 */ /* 0x000fe400078e3cff */
[----:B--2---:R-:W-:-:S04]  /*2a50*/  SEL R0, RZ, 0x1, P0 ;  /* 0x00000001ff007807 */ /* 0x004fc80000000000 */
[----:B------:R-:W-:Y:S01]  /*2a60*/  LOP3.LUT R9, R9, R0, RZ, 0x3c, !PT ;  /* 0x0000000009097212 */ /* 0x000fe200078e3cff */
[----:B------:R-:W-:Y:S06]  /*2a70*/  @P3 BRA `(.L_x_44) ;  /* 0xfffffffc002c3947 */ /* 0x000fec000383ffff */
[----:B------:R-:W-:Y:S01]  /*2a80*/  ULEA UR5, UR6, UR37, 0x3 ;  /* 0x0000002506057291 */ /* 0x000fe2000f8e18ff */
[----:B------:R-:W-:-:S08]  /*2a90*/  SHF.L.U32 R3, R12, 0x1f, RZ ;  /* 0x0000001f0c037819 */ /* 0x000fd000000006ff */
[----:B------:R-:W1:Y:S02]  /*2aa0*/  SYNCS.PHASECHK.TRANS64 P0, [UR5+0xa0], R3 ;  /* 0x0000a003ff0075a7 */ /* 0x000e640008001005 */
[----:B-1----:R-:W-:Y:S05]  /*2ab0*/  @P0 BRA `(.L_x_45) ;  /* 0x0000000000080947 */ /* 0x002fea0003800000 */
[----:B------:R-:W1:Y:S02]  /*2ac0*/  SYNCS.PHASECHK.TRANS64.TRYWAIT P0, [UR5+0xa0], R3 ;  /* 0x0000a003ff0075a7 */ /* 0x000e640008001105 */
[----:B-1----:R-:W-:Y:S05]  /*2ad0*/  @!P0 BRA `(.L_x_46) ;  /* 0x0000005800888947 */ /* 0x002fea0003800000 */
.L_x_45:
[----:B------:R-:W-:-:S04]  /*2ae0*/  UIADD3 UR4, UPT, UPT, UR6, 0x1, URZ ;  /* 0x0000000106047890 */ /* 0x000fc8000fffe0ff */
[----:B------:R-:W-:-:S04]  /*2af0*/  UISETP.NE.AND UP0, UPT, UR4, 0x2, UPT ;  /* 0x000000020400788c */ /* 0x000fc8000bf05270 */
[----:B------:R-:W-:Y:S02]  /*2b00*/  USEL UR7, URZ, 0x1, UP0 ;  /* 0x00000001ff077887 */ /* 0x000fe40008000000 */
[----:B------:R-:W-:-:S04]  /*2b10*/  USEL UR4, UR4, URZ, UP0 ;  /* 0x000000ff04047287 */ /* 0x000fc80008000000 */
[----:B------:R-:W-:Y:S01]  /*2b20*/  ULEA UR4, UR4, UR37, 0x3 ;  /* 0x0000002504047291 */ /* 0x000fe2000f8e18ff */
[----:B-1----:R-:W-:-:S04]  /*2b30*/  LOP3.LUT R3, R12, UR7, RZ, 0x3c, !PT ;  /* 0x000000070c037c12 */ /* 0x002fc8000f8e3cff */
[----:B------:R-:W-:-:S04]  /*2b40*/  SHF.L.U32 R0, R3, 0x1f, RZ ;  /* 0x0000001f03007819 */ /* 0x000fc800000006ff */
[----:B------:R-:W1:Y:S02]  /*2b50*/  SYNCS.PHASECHK.TRANS64 P0, [UR4+0xa0], R0 ;  /* 0x0000a000ff0075a7 */ /* 0x000e640008001004 */
[----:B-1----:R-:W-:Y:S05]  /*2b60*/  @P0 EXIT ;  /* 0x000000000000094d */ /* 0x002fea0003800000 */
[----:B------:R-:W-:Y:S02]  /*2b70*/  SHF.L.U32 R3, R3, 0x1f, RZ ;  /* 0x0000001f03037819 */ /* 0x000fe400000006ff */
[----:B------:R-:W-:-:S07]  /*2b80*/  MOV R0, UR4 ;  /* 0x0000000400007c02 */ /* 0x000fce0008000f00 */
.L_x_47:
[----:B-1----:R1:W2:Y:S02]  /*2b90*/  SYNCS.PHASECHK.TRANS64.TRYWAIT P0, [R0+URZ+0xa0], R3 ;  /* 0x0000a003000075a7 */ /* 0x0022a400080011ff */
[----:B--2---:R-:W-:Y:S05]  /*2ba0*/  @!P0 NANOSLEEP.SYNCS 0x989680 ;  /* 0x009896800000895d */ /* 0x004fea0003900000 */
[----:B------:R-:W2:Y:S02]  /*2bb0*/  @!P0 SYNCS.PHASECHK.TRANS64 P0, [R0+URZ+0xa0], R3 ;  /* 0x0000a003000085a7 */ /* 0x000ea400080010ff */
[----:B--2---:R-:W-:Y:S05]  /*2bc0*/  @P0 EXIT ;  /* 0x000000000000094d */ /* 0x004fea0003800000 */
[----:B------:R-:W-:Y:S05]  /*2bd0*/  BRA `(.L_x_47) ;  /* 0xfffffffc00ec7947 */ /* 0x000fea000383ffff */
.L_x_40:
[----:B------:R-:W-:-:S09]  /*2be0*/  UISETP.NE.AND UP1, UPT, UR8, URZ, UPT ;  /* 0x000000ff0800728c */ /* 0x000fd2000bf25270 */
[----:B------:R-:W-:Y:S05]  /*2bf0*/  BRA.U UP1, `(.L_x_48) ;  /* 0x00000011013c7547 */ /* 0x000fea000b800000 */
[----:B------:R-:W-:Y:S01]  /*2c00*/  UMOV UR4, 0x40 ;  /* 0x0000004000047882 */ /* 0x000fe20000000000 */
[----:B------:R-:W-:Y:S01]  /*2c10*/  NOP ;  /* 0x0000000000007918 */ /* 0x000fe20000000000 */
[----:B------:R-:W-:Y:S01]  /*2c20*/  ULEA UR4, UR37, UR4, 0x18 ;  /* 0x0000000425047291 */ /* 0x000fe2000f8ec0ff */
[----:B------:R-:W-:Y:S02]  /*2c30*/  UMOV UR5, 0x400 ;  /* 0x0000040000057882 */ /* 0x000fe40000000000 */
[----:B------:R-:W-:-:S06]  /*2c40*/  ULEA UR37, UR37, UR5, 0x18 ;  /* 0x0000000525257291 */ /* 0x000fcc000f8ec0ff */
[----:B------:R-:W1:Y:S02]  /*2c50*/  LDS.U8 R0, [UR4+0x1c] ;  /* 0x00001c04ff007984 */ /* 0x000e640008000000 */
[----:B-1----:R-:W-:-:S13]  /*2c60*/  ISETP.NE.AND P0, PT, R0, RZ, PT ;  /* 0x000000ff0000720c */ /* 0x002fda0003f05270 */
[----:B------:R-:W-:Y:S05]  /*2c70*/  @P0 BRA `(.L_x_49) ;  /* 0x0000000000580947 */ /* 0x000fea0003800000 */
[----:B------:R-:W-:-:S13]  /*2c80*/  ELECT P0, URZ, PT ;  /* 0x0000000000ff782f */ /* 0x000fda0003800000 */
[----:B------:R-:W-:Y:S05]  /*2c90*/  @!P0 BRA `(.L_x_50) ;  /* 0x0000000000608947 */ /* 0x000fea0003800000 */
[----:B------:R-:W-:Y:S01]  /*2ca0*/  UMOV UR5, 0x10 ;  /* 0x0000001000057882 */ /* 0x000fe20000000000 */
[----:B------:R-:W-:Y:S01]  /*2cb0*/  HFMA2 R0, -RZ, RZ, 0, 5.9604644775390625e-08 ;  /* 0x00000001ff007431 */ /* 0x000fe200000001ff */
[----:B------:R-:W-:-:S03]  /*2cc0*/  MOV R2, 0xffff ;  /* 0x0000ffff00027802 */ /* 0x000fc60000000f00 */
[----:B------:R-:W-:Y:S04]  /*2cd0*/  DEPBAR.LE SB1, 0x36 ;  /* 0x00009d800000791a */ /* 0x000fe80000000000 */
[----:B------:R-:W1:Y:S02]  /*2ce0*/  UTCATOMSWS.FIND_AND_SET.ALIGN UP0, UR5, UR5 ;  /* 0x00000005000575e3 */ /* 0x000e640008000800 */
[----:B-1----:R-:W-:Y:S01]  /*2cf0*/  MOV R3, UR5 ;  /* 0x0000000500037c02 */ /* 0x002fe20008000f00 */
[----:B------:R-:W-:Y:S06]  /*2d00*/  BRA.U UP0, `(.L_x_51) ;  /* 0x0000000100187547 */ /* 0x000fec000b800000 */
.L_x_52:
[----:B------:R-:W-:Y:S05]  /*2d10*/  NANOSLEEP 0x64 ;  /* 0x000000640000795d */ /* 0x000fea0003800000 */
[----:B------:R-:W-:-:S05]  /*2d20*/  UMOV UR5, 0x10 ;  /* 0x0000001000057882 */ /* 0x000fca0000000000 */
[----:B------:R-:W-:Y:S04]  /*2d30*/  DEPBAR.LE SB1, 0x36 ;  /* 0x00009d800000791a */ /* 0x000fe80000000000 */
[----:B------:R-:W1:Y:S02]  /*2d40*/  UTCATOMSWS.FIND_AND_SET.ALIGN UP0, UR5, UR5 ;  /* 0x00000005000575e3 */ /* 0x000e640008000800 */
[----:B-1----:R-:W-:Y:S01]  /*2d50*/  MOV R3, UR5 ;  /* 0x0000000500037c02 */ /* 0x002fe20008000f00 */
[----:B------:R-:W-:Y:S05]  /*2d60*/  BRA.U !UP0, `(.L_x_52) ;  /* 0xfffffffd08e87547 */ /* 0x000fea000b83ffff */
.L_x_51:
[-C--:B------:R-:W-:Y:S02]  /*2d70*/  SHF.L.U32 R2, R2, R3.reuse, RZ ;  /* 0x0000000302027219 */ /* 0x080fe400000006ff */
[----:B------:R-:W-:Y:S01]  /*2d80*/  SHF.L.U32 R0, R0, R3, RZ ;  /* 0x0000000300007219 */ /* 0x000fe200000006ff */
[----:B------:R-:W-:Y:S02]  /*2d90*/  IMAD.SHL.U32 R3, R3, 0x20, RZ ;  /* 0x0000002003037824 */ /* 0x000fe400078e00ff */
[----:B------:R1:W-:Y:S04]  /*2da0*/  ATOMS.OR RZ, [UR4+0x14], R2 ;  /* 0x00001402ffff798c */ /* 0x0003e8000b000004 */
[----:B------:R1:W-:Y:S04]  /*2db0*/  ATOMS.OR RZ, [UR4+0x18], R0 ;  /* 0x00001800ffff798c */ /* 0x0003e8000b000004 */
[----:B------:R1:W-:Y:S01]  /*2dc0*/  STS [UR37+0x140], R3 ;  /* 0x00014003ff007988 */ /* 0x0003e20008000825 */
[----:B------:R-:W-:Y:S05]  /*2dd0*/  BRA `(.L_x_50) ;  /* 0x0000000000107947 */ /* 0x000fea0003800000 */
.L_x_49:
[----:B------:R-:W-:Y:S02]  /*2de0*/  MOV R0, 0xffffffff ;  /* 0xffffffff00007802 */ /* 0x000fe40000000f00 */
[----:B------:R-:W-:-:S03]  /*2df0*/  MOV R2, 0x2e20 ;  /* 0x00002e2000027802 */ /* 0x000fc60000000f00 */
[----:B------:R1:W-:Y:S04]  /*2e00*/  STS [UR37+0x140], R0 ;  /* 0x00014000ff007988 */ /* 0x0003e80008000825 */
[----:B-1-3-5:R-:W-:Y:S05]  /*2e10*/  CALL.REL.NOINC `($__internal_1_$__cuda_sm10x_tcgen05_guardrail_trap_phase_invalid_during_alloc) ;  /* 0x0000005c00d07944 */ /* 0x02afea0003c00000 */
.L_x_50:
[----:B------:R-:W-:Y:S05]  /*2e20*/  WARPSYNC.ALL ;  /* 0x0000000000007948 */ /* 0x000fea0003800000 */
[----:B------:R-:W2:Y:S01]  /*2e30*/  S2UR UR5, SR_CgaCtaId ;  /* 0x00000000000579c3 */ /* 0x000ea20000008800 */
[----:B------:R-:W-:Y:S01]  /*2e40*/  UMOV UR4, 0x400 ;  /* 0x0000040000047882 */ /* 0x000fe20000000000 */
[----:B------:R-:W-:-:S06]  /*2e50*/  NOP ;  /* 0x0000000000007918 */ /* 0x000fcc0000000000 */
[----:B------:R-:W-:Y:S06]  /*2e60*/  BAR.ARV 0x6, 0xa0 ;  /* 0x0182800000007b1d */ /* 0x000fec0000002000 */
[----:B------:R-:W4:Y:S01]  /*2e70*/  LDCU UR7, c[0x0][0x38c] ;  /* 0x00007180ff0777ac */ /* 0x000f220008000800 */
[----:B------:R-:W-:Y:S01]  /*2e80*/  IMAD.MOV.U32 R11, RZ, RZ, 0x1 ;  /* 0x00000001ff0b7424 */ /* 0x000fe200078e00ff */
[----:B------:R-:W-:Y:S01]  /*2e90*/  CS2R R8, SRZ ;  /* 0x0000000000087805 */ /* 0x000fe2000001ff00 */
[----:B------:R-:W-:Y:S01]  /*2ea0*/  IMAD.MOV.U32 R10, RZ, RZ, RZ ;  /* 0x000000ffff0a7224 */ /* 0x000fe200078e00ff */
[----:B------:R-:W3:Y:S01]  /*2eb0*/  LDCU UR6, c[0x0][0x38c] ;  /* 0x00007180ff0677ac */ /* 0x000ee20008000800 */
[----:B------:R-:W-:Y:S01]  /*2ec0*/  UMOV UR15, URZ ;  /* 0x000000ff000f7c82 */ /* 0x000fe20008000000 */
[----:B------:R-:W-:Y:S01]  /*2ed0*/  UMOV UR14, URZ ;  /* 0x000000ff000e7c82 */ /* 0x000fe20008000000 */
[----:B--2---:R-:W-:Y:S01]  /*2ee0*/  ULEA UR5, UR5, UR4, 0x18 ;  /* 0x0000000405057291 */ /* 0x004fe2000f8ec0ff */
[----:B------:R-:W-:Y:S01]  /*2ef0*/  UMOV UR32, 0x0 ;  /* 0x0000000000207882 */ /* 0x000fe20000000000 */
[----:B------:R-:W-:-:S02]  /*2f00*/  UMOV UR33, 0x4200010 ;  /* 0x0420001000217882 */ /* 0x000fc40000000000 */
[----:B------:R-:W-:Y:S02]  /*2f10*/  UIADD3 UR9, UPT, UPT, UR5, 0x4400, URZ ;  /* 0x0000440005097890 */ /* 0x000fe4000fffe0ff */
[----:B------:R-:W-:Y:S02]  /*2f20*/  UIADD3 UR10, UPT, UPT, UR5, 0x14400, URZ ;  /* 0x00014400050a7890 */ /* 0x000fe4000fffe0ff */
[----:B----4-:R-:W-:Y:S01]  /*2f30*/  UIADD3 UR7, UPT, UPT, UR7, 0x7f, URZ ;  /* 0x0000007f07077890 */ /* 0x010fe2000fffe0ff */
[----:B-1----:R-:W1:Y:S01]  /*2f40*/  LDS R0, [UR5+0x140] ;  /* 0x00014005ff007984 */ /* 0x002e620008000800 */
[----:B------:R-:W-:Y:S02]  /*2f50*/  USHF.R.U32.HI UR9, URZ, 0x4, UR9 ;  /* 0x00000004ff097899 */ /* 0x000fe40008011609 */
[----:B------:R-:W-:Y:S02]  /*2f60*/  USHF.R.S32.HI UR4, URZ, 0x1f, UR7 ;  /* 0x0000001fff047899 */ /* 0x000fe40008011407 */
[----:B------:R-:W-:-:S02]  /*2f70*/  USHF.R.U32.HI UR10, URZ, 0x4, UR10 ;  /* 0x00000004ff0a7899 */ /* 0x000fc4000801160a */
[----:B------:R-:W-:Y:S02]  /*2f80*/  ULEA.HI UR4, UR4, UR7, URZ, 0x7 ;  /* 0x0000000704047291 */ /* 0x000fe4000f8f38ff */
[----:B------:R-:W-:Y:S02]  /*2f90*/  ULOP3.LUT UR9, UR9, 0x3fff, URZ, 0xc0, !UPT ;  /* 0x00003fff09097892 */ /* 0x000fe4000f8ec0ff */
[----:B------:R-:W-:Y:S02]  /*2fa0*/  USHF.R.S32.HI UR4, URZ, 0x7, UR4 ;  /* 0x00000007ff047899 */ /* 0x000fe40008011404 */
[----:B------:R-:W-:Y:S02]  /*2fb0*/  ULOP3.LUT UR10, UR10, 0x3fff, URZ, 0xc0, !UPT ;  /* 0x00003fff0a0a7892 */ /* 0x000fe4000f8ec0ff */
[----:B------:R-:W-:Y:S01]  /*2fc0*/  UISETP.LT.AND UP0, UPT, UR4, 0x1, UPT ;  /* 0x000000010400788c */ /* 0x000fe2000bf01270 */
[----:B------:R-:W-:Y:S01]  /*2fd0*/  UMOV UR30, 0x0 ;  /* 0x00000000001e7882 */ /* 0x000fe20000000000 */
[----:B------:R-:W-:-:S02]  /*2fe0*/  UMOV UR31, 0x4200010 ;  /* 0x04200010001f7882 */ /* 0x000fc40000000000 */
[----:B------:R-:W-:Y:S01]  /*2ff0*/  USEL UR8, UR4, 0x1, !UP0 ;  /* 0x0000000104087887 */ /* 0x000fe2000c000000 */
[----:B------:R-:W-:Y:S01]  /*3000*/  UMOV UR28, 0x0 ;  /* 0x00000000001c7882 */ /* 0x000fe20000000000 */
[----:B------:R-:W-:Y:S01]  /*3010*/  UMOV UR29, 0x4200010 ;  /* 0x04200010001d7882 */ /* 0x000fe20000000000 */
[----:B------:R-:W-:Y:S01]  /*3020*/  UMOV UR26, 0x0 ;  /* 0x00000000001a7882 */ /* 0x000fe20000000000 */
[----:B------:R-:W-:Y:S01]  /*3030*/  UMOV UR27, 0x4200010 ;  /* 0x04200010001b7882 */ /* 0x000fe20000000000 */
[----:B------:R-:W-:Y:S01]  /*3040*/  UMOV UR24, 0x0 ;  /* 0x0000000000187882 */ /* 0x000fe20000000000 */
[----:B------:R-:W-:Y:S01]  /*3050*/  UMOV UR25, 0x4200010 ;  /* 0x0420001000197882 */ /* 0x000fe20000000000 */
[----:B------:R-:W-:Y:S01]  /*3060*/  UMOV UR22, 0x0 ;  /* 0x0000000000167882 */ /* 0x000fe20000000000 */
[----:B------:R-:W-:Y:S01]  /*3070*/  UMOV UR23, 0x4200010 ;  /* 0x0420001000177882 */ /* 0x000fe20000000000 */
[----:B------:R-:W-:Y:S02]  /*3080*/  ULOP3.LUT UR9, UR9, 0x10000, URZ, 0xfc, !UPT ;  /* 0x0001000009097892 */ /* 0x000fe4000f8efcff */
[----:B------:R-:W-:-:S02]  /*3090*/  ULOP3.LUT UR10, UR10, 0x10000, URZ, 0xfc, !UPT ;  /* 0x000100000a0a7892 */ /* 0x000fc4000f8efcff */
[----:B------:R-:W-:Y:S02]  /*30a0*/  UIADD3 UR8, UPT, UPT, -UR8, URZ, URZ ;  /* 0x000000ff08087290 */ /* 0x000fe4000fffe1ff */
[----:B---3--:R-:W-:Y:S01]  /*30b0*/  UISETP.GE.AND UP3, UPT, UR6, 0x1, UPT ;  /* 0x000000010600788c */ /* 0x008fe2000bf66270 */
[----:B------:R-:W-:Y:S01]  /*30c0*/  UMOV UR20, 0x0 ;  /* 0x0000000000147882 */ /* 0x000fe20000000000 */
[----:B------:R-:W-:Y:S01]  /*30d0*/  UMOV UR21, 0x4200010 ;  /* 0x0420001000157882 */ /* 0x000fe20000000000 */
[----:B------:R-:W-:Y:S01]  /*30e0*/  UMOV UR18, 0x0 ;  /* 0x0000000000127882 */ /* 0x000fe20000000000 */
[----:B-1----:R-:W-:Y:S01]  /*30f0*/  R2UR UR16, R0 ;  /* 0x00000000001072ca */ /* 0x002fe200000e0000 */
[----:B------:R-:W-:-:S14]  /*3100*/  UMOV UR19, 0x4200010 ;  /* 0x0420001000137882 */ /* 0x000fdc0000000000 */
.L_x_59:
[----:B------:R-:W-:Y:S02]  /*3110*/  LEA R0, R10, UR5, 0x3 ;  /* 0x000000050a007c11 */ /* 0x000fe4000f8e18ff */
[----:B------:R-:W-:Y:S02]  /*3120*/  SHF.L.U32 R5, R9, 0x1f, RZ ;  /* 0x0000001f09057819 */ /* 0x000fe400000006ff */
[----:B------:R-:W-:Y:S01]  /*3130*/  PLOP3.LUT P0, PT, PT, PT, UP3, 0x80, 0x8 ;  /* 0x000000000008781c */ /* 0x000fe20003f0f038 */
[----:B------:R-:W-:Y:S01]  /*3140*/  VIADD R3, R0, 0xa0 ;  /* 0x000000a000037836 */ /* 0x000fe20000000000 */
[----:B-1----:R-:W1:Y:S02]  /*3150*/  SYNCS.PHASECHK.TRANS64.TRYWAIT P1, [R0+URZ+0x90], R5 ;  /* 0x00009005000075a7 */ /* 0x002e6400080211ff */
[----:B-1-3--:R-:W-:Y:S09]  /*3160*/  @!P1 BRA `(.L_x_53) ;  /* 0x0000005000fc9947 */ /* 0x00aff20003800000 */
.L_x_146:
[----:B------:R-:W-:Y:S01]  /*3170*/  LEA R4, R10, UR5, 0x4 ;  /* 0x000000050a047c11 */ /* 0x000fe2000f8e20ff */
[----:B------:R-:W-:Y:S01]  /*3180*/  @UP3 ULEA UR7, UR14, UR5, 0x3 ;  /* 0x000000050e073291 */ /* 0x000fe2000f8e18ff */
[----:B------:R-:W-:Y:S01]  /*3190*/  PLOP3.LUT P2, PT, PT, PT, PT, 0x80, 0x8 ;  /* 0x000000000008781c */ /* 0x000fe20003f4f070 */
[----:B------:R-:W-:Y:S01]  /*31a0*/  ULEA UR6, UR15, UR5, 0x3 ;  /* 0x000000050f067291 */ /* 0x000fe2000f8e18ff */
[----:B------:R-:W-:Y:S01]  /*31b0*/  PRMT R3, RZ, 0x654, R3 ;  /* 0x00000654ff037816 */ /* 0x000fe20000000003 */
[----:B------:R-:W-:Y:S01]  /*31c0*/  ULEA.HI UR11, UR15, UR15, URZ, 0x1 ;  /* 0x0000000f0f0b7291 */ /* 0x000fe2000f8f08ff */
[----:B-1----:R-:W1:Y:S01]  /*31d0*/  LDS.128 R4, [R4+0x120] ;  /* 0x0001200004047984 */ /* 0x002e620000000c00 */
[----:B------:R-:W-:Y:S02]  /*31e0*/  @P0 SHF.L.U32 R2, R8, 0x1f, RZ ;  /* 0x0000001f08020819 */ /* 0x000fe400000006ff */
[----:B------:R-:W-:Y:S01]  /*31f0*/  SHF.L.U32 R0, R11, 0x1f, RZ ;  /* 0x0000001f0b007819 */ /* 0x000fe200000006ff */
[----:B------:R-:W-:Y:S01]  /*3200*/  @!PT LDS RZ, [RZ] ;  /* 0x00000000fffff984 */ /* 0x000fe20000000800 */
[----:B------:R-:W-:Y:S01]  /*3210*/  @!PT LDS RZ, [RZ] ;  /* 0x00000000fffff984 */ /* 0x000fe20000000800 */
[----:B------:R-:W-:Y:S01]  /*3220*/  @!PT LDS RZ, [RZ] ;  /* 0x00000000fffff984 */ /* 0x000fe20000000800 */
[----:B------:R-:W-:Y:S01]  /*3230*/  @!PT LDS RZ, [RZ] ;  /* 0x00000000fffff984 */ /* 0x000fe20000000800 */
[----:B------:R2:W-:Y:S06]  /*3240*/  MEMBAR.ALL.CTA ;  /* 0x0000000000007992 */ /* 0x0005ec0000008000 */
[----:B--2---:R-:W2:Y:S02]  /*3250*/  FENCE.VIEW.ASYNC.S ;  /* 0x00000000000073c6 */ /* 0x004ea40000000000 */
[----:B--2---:R2:W-:Y:S01]  /*3260*/  SYNCS.ARRIVE.TRANS64.RED.A1T0 RZ, [R3+URZ], RZ ;  /* 0x000000ff03ff79a7 */ /* 0x0045e200081004ff */
[----:B------:R2:W3:Y:S01]  /*3270*/  @P0 SYNCS.PHASECHK.TRANS64.TRYWAIT P2, [UR7], R2 ;  /* 0x00000002ff0005a7 */ /* 0x0004e20008041107 */
[----:B------:R-:W-:-:S02]  /*3280*/  USHF.L.U32 UR7, UR11, 0x6, URZ ;  /* 0x000000060b077899 */ /* 0x000fc400080006ff */
[----:B------:R-:W-:Y:S01]  /*3290*/  ULOP3.LUT UR11, UR11, 0xffe, URZ, 0xc0, !UPT ;  /* 0x00000ffe0b0b7892 */ /* 0x000fe2000f8ec0ff */
[----:B-1----:R-:W-:Y:S01]  /*32a0*/  LOP3.LUT P1, RZ, R6, 0x1, RZ, 0xc0, !PT ;  /* 0x0000000106ff7812 */ /* 0x002fe2000782c0ff */
[----:B------:R-:W-:Y:S02]  /*32b0*/  ULOP3.LUT UR7, UR7, 0xffffff80, URZ, 0xc0, !UPT ;  /* 0xffffff8007077892 */ /* 0x000fe4000f8ec0ff */
[----:B------:R-:W-:Y:S02]  /*32c0*/  UIADD3 UR11, UPT, UPT, -UR11, UR15, URZ ;  /* 0x0000000f0b0b7290 */ /* 0x000fe4000fffe1ff */
[----:B------:R-:W-:-:S04]  /*32d0*/  UIADD3 UR7, UPT, UPT, UR16, UR7, URZ ;  /* 0x0000000710077290 */ /* 0x000fc8000fffe0ff */
[----:B------:R-:W-:Y:S01]  /*32e0*/  ULEA UR7, UR11, UR7, 0x14 ;  /* 0x000000070b077291 */ /* 0x000fe2000f8ea0ff */
[----:B------:R-:W1:Y:S02]  /*32f0*/  SYNCS.PHASECHK.TRANS64.TRYWAIT P0, [UR6+0xd0], R0 ;  /* 0x0000d000ff0075a7 */ /* 0x000e640008001106 */
[----:B-123--:R-:W-:Y:S09]  /*3300*/  @!P0 BRA `(.L_x_54) ;  /* 0x0000005000a88947 */ /* 0x00eff20003800000 */
.L_x_148:
[----:B------:R-:W-:Y:S01]  /*3310*/  IADD3 R10, PT, PT, R10, 0x1, RZ ;  /* 0x000000010a0a7810 */ /* 0x000fe20007ffe0ff */
[----:B------:R-:W-:Y:S06]  /*3320*/  BRA.U !UP3, `(.L_x_55) ;  /* 0x000000050b107547 */ /* 0x000fec000b800000 */
[----:B------:R-:W-:Y:S01]  /*3330*/  UPLOP3.LUT UP4, UPT, UPT, UPT, UPT, 0x40, 0x4 ;  /* 0x000000000004789c */ /* 0x000fe20003f8e870 */
[----:B------:R-:W-:Y:S01]  /*3340*/  UMOV UR13, UR8 ;  /* 0x00000008000d7c82 */ /* 0x000fe20008000000 */
[----:B------:R-:W-:Y:S01]  /*3350*/  UMOV UR12, UR4 ;  /* 0x00000004000c7c82 */ /* 0x000fe20008000000 */
[----:B------:R-:W-:-:S08]  /*3360*/  UMOV UR17, UR14 ;  /* 0x0000000e00117c82 */ /* 0x000fd00008000000 */
.L_x_58:
[----:B------:R-:W-:Y:S02]  /*3370*/  UIADD3 UR13, UPT, UPT, UR13, 0x1, URZ ;  /* 0x000000010d0d7890 */ /* 0x000fe4000fffe0ff */
[----:B--2---:R-:W-:Y:S02]  /*3380*/  ULEA UR11, UR17, UR5, 0x3 ;  /* 0x00000005110b7291 */ /* 0x004fe4000f8e18ff */
[----:B------:R-:W-:Y:S01]  /*3390*/  UISETP.NE.AND UP0, UPT, UR13, URZ, UPT ;  /* 0x000000ff0d00728c */ /* 0x000fe2000bf05270 */
[----:B---3--:R-:W-:Y:S10]  /*33a0*/  @P2 BRA `(.L_x_56) ;  /* 0x00000000000c2947 */ /* 0x008ff40003800000 */
[----:B-1----:R-:W-:Y:S04]  /*33b0*/  SHF.L.U32 R3, R8, 0x1f, RZ ;  /* 0x0000001f08037819 */ /* 0x002fe800000006ff */
[----:B------:R-:W1:Y:S02]  /*33c0*/  SYNCS.PHASECHK.TRANS64.TRYWAIT P0, [UR11], R3 ;  /* 0x00000003ff0075a7 */ /* 0x000e64000800110b */
[----:B-1----:R-:W-:Y:S05]  /*33d0*/  @!P0 BRA `(.L_x_57) ;  /* 0x00000050008c8947 */ /* 0x002fea0003800000 */
.L_x_56:
[----:B------:R-:W-:Y:S01]  /*33e0*/  UISETP.NE.AND UP1, UPT, UR12, 0x1, UPT ;  /* 0x000000010c00788c */ /* 0x000fe2000bf25270 */
[----:B------:R-:W-:Y:S01]  /*33f0*/  PLOP3.LUT P2, PT, PT, PT, PT, 0x80, 0x8 ;  /* 0x000000000008781c */ /* 0x000fe20003f4f070 */
[----:B------:R-:W-:Y:S02]  /*3400*/  UIADD3 UR14, UPT, UPT, UR17, 0x1, URZ ;  /* 0x00000001110e7890 */ /* 0x000fe4000fffe0ff */
[----:B------:R-:W-:Y:S02]  /*3410*/  ULEA UR64, UR17, UR10, 0xb ;  /* 0x0000000a11407291 */ /* 0x000fe4000f8e58ff */
[----:B------:R-:W-:Y:S01]  /*3420*/  UISETP.NE.AND UP2, UPT, UR14, 0x4, UPT ;  /* 0x000000040e00788c */ /* 0x000fe2000bf45270 */
[----:B------:R-:W-:Y:S01]  /*3430*/  PLOP3.LUT P0, PT, PT, PT, UP1, 0x80, 0x8 ;  /* 0x000000000008781c */ /* 0x000fe20003f0f018 */
[----:B------:R-:W-:Y:S02]  /*3440*/  ULEA UR62, UR17, UR9, 0xa ;  /* 0x00000009113e7291 */ /* 0x000fe4000f8e50ff */
[----:B------:R-:W-:Y:S02]  /*3450*/  USEL UR35, URZ, 0x1, UP2 ;  /* 0x00000001ff237887 */ /* 0x000fe40009000000 */
[----:B------:R-:W-:Y:S02]  /*3460*/  USEL UR14, UR14, URZ, UP2 ;  /* 0x000000ff0e0e7287 */ /* 0x000fe40009000000 */
[----:B------:R-:W-:Y:S02]  /*3470*/  UIADD3 UR60, UPT, UPT, UR64, 0x2, URZ ;  /* 0x00000002403c7890 */ /* 0x000fe4000fffe0ff */
[----:B------:R-:W-:Y:S01]  /*3480*/  @UP1 ULEA UR34, UR14, UR5, 0x3 ;  /* 0x000000050e221291 */ /* 0x000fe2000f8e18ff */
[----:B------:R-:W-:Y:S01]  /*3490*/  LOP3.LUT R8, R8, UR35, RZ, 0x3c, !PT ;  /* 0x0000002308087c12 */ /* 0x000fe2000f8e3cff */
[----:B------:R-:W-:Y:S02]  /*34a0*/  UIADD3 UR58, UPT, UPT, UR62, 0x2, URZ ;  /* 0x000000023e3a7890 */ /* 0x000fe4000fffe0ff */
[----:B------:R-:W-:Y:S01]  /*34b0*/  UIADD3 UR56, UPT, UPT, UR64, 0x4, URZ ;  /* 0x0000000440387890 */ /* 0x000fe2000fffe0ff */
[----:B-1----:R-:W-:Y:S01]  /*34c0*/  @P0 SHF.L.U32 R0, R8, 0x1f, RZ ;  /* 0x0000001f08000819 */ /* 0x002fe200000006ff */
[----:B------:R-:W-:Y:S02]  /*34d0*/  UIADD3 UR54, UPT, UPT, UR62, 0x4, URZ ;  /* 0x000000043e367890 */ /* 0x000fe4000fffe0ff */
[----:B------:R-:W-:Y:S01]  /*34e0*/  UIADD3 UR52, UPT, UPT, UR64, 0x6, URZ ;  /* 0x0000000640347890 */ /* 0x000fe2000fffe0ff */
[----:B------:R2:W3:Y:S01]  /*34f0*/  @P0 SYNCS.PHASECHK.TRANS64.TRYWAIT P2, [UR34], R0 ;  /* 0x00000000ff0005a7 */ /* 0x0004e20008041122 */
[----:B------:R-:W-:Y:S02]  /*3500*/  UIADD3 UR50, UPT, UPT, UR62, 0x6, URZ ;  /* 0x000000063e327890 */ /* 0x000fe4000fffe0ff */
        /* <DEDUP_REMOVED lines=9> */
[----:B------:R-:W-:Y:S01]  /*35a0*/  UIADD3 UR12, UPT, UPT, UR12, -0x1, URZ ;  /* 0xffffffff0c0c7890 */ /* 0x000fe2000fffe0ff */
[----:B------:R-:W-:Y:S01]  /*35b0*/  UMOV UR65, 0x40004040 ;  /* 0x4000404000417882 */ /* 0x000fe20000000000 */
[----:B------:R-:W-:Y:S01]  /*35c0*/  UMOV UR63, 0x40004040 ;  /* 0x40004040003f7882 */ /* 0x000fe20000000000 */
[----:B------:R-:W-:Y:S01]  /*35d0*/  UMOV UR61, 0x40004040 ;  /* 0x40004040003d7882 */ /* 0x000fe20000000000 */
[----:B------:R2:W-:Y:S01]  /*35e0*/  UTCHMMA gdesc[UR62], gdesc[UR64], tmem[UR7], tmem[UR32], idesc[UR33], UP4 ;  /* 0x00ff20403e0075ea */ /* 0x0005e2000a000007 */
[----:B------:R-:W-:Y:S01]  /*35f0*/  UPLOP3.LUT UP4, UPT, UPT, UPT, UPT, 0x80, 0x8 ;  /* 0x000000000008789c */ /* 0x000fe20003f8f070 */
[----:B------:R-:W-:Y:S01]  /*3600*/  UMOV UR59, 0x40004040 ;  /* 0x40004040003b7882 */ /* 0x000fe20000000000 */
[----:B------:R-:W-:Y:S01]  /*3610*/  UMOV UR57, 0x40004040 ;  /* 0x4000404000397882 */ /* 0x000fe20000000000 */
[----:B------:R2:W-:Y:S01]  /*3620*/  UTCHMMA gdesc[UR58], gdesc[UR60], tmem[UR7], tmem[UR30], idesc[UR31], UPT ;  /* 0x00ff1e3c3a0075ea */ /* 0x0005e2000b800007 */
        /* <DEDUP_REMOVED lines=14> */
[----:B------:R-:W-:Y:S01]  /*3710*/  UMOV UR35, 0x40004040 ;  /* 0x4000404000237882 */ /* 0x000fe20000000000 */
[----:B------:R2:W-:Y:S01]  /*3720*/  UTCHMMA gdesc[UR38], gdesc[UR40], tmem[UR7], tmem[UR20], idesc[UR21], UPT ;  /* 0x00ff1428260075ea */ /* 0x0005e2000b800007 */
[----:B------:R2:W-:Y:S01]  /*3730*/  UTCHMMA gdesc[UR34], gdesc[UR36], tmem[UR7], tmem[UR18], idesc[UR19], UPT ;  /* 0x00ff1224220075ea */ /* 0x0005e2000b800007 */
[----:B------:R2:W-:Y:S01]  /*3740*/  UTCBAR [UR11], URZ ;  /* 0x000000ff0b0073e9 */ /* 0x0005e200080000ff */
[----:B------:R-:W-:Y:S01]  /*3750*/  UMOV UR17, UR14 ;  /* 0x0000000e00117c82 */ /* 0x000fe20008000000 */
[----:B------:R-:W-:Y:S05]  /*3760*/  BRA.U UP0, `(.L_x_58) ;  /* 0xfffffffd00007547 */ /* 0x000fea000b83ffff */
.L_x_55:
[----:B------:R-:W-:Y:S01]  /*3770*/  UIADD3 UR15, UPT, UPT, UR15, 0x1, URZ ;  /* 0x000000010f0f7890 */ /* 0x000fe2000fffe0ff */
[C---:B------:R-:W-:Y:S01]  /*3780*/  ISETP.NE.AND P0, PT, R10.reuse, 0x2, PT ;  /* 0x000000020a00780c */ /* 0x040fe20003f05270 */
[----:B--2---:R-:W-:Y:S02]  /*3790*/  UIADD3 UR7, UPT, UPT, UR6, 0xb0, URZ ;  /* 0x000000b006077890 */ /* 0x004fe4000fffe0ff */
[----:B------:R-:W-:Y:S01]  /*37a0*/  UISETP.NE.AND UP0, UPT, UR15, 0x4, UPT ;  /* 0x000000040f00788c */ /* 0x000fe2000bf05270 */
[----:B-1----:R-:W-:Y:S02]  /*37b0*/  SEL R0, RZ, 0x1, P0 ;  /* 0x00000001ff007807 */ /* 0x002fe40000000000 */
[----:B------:R-:W-:Y:S01]  /*37c0*/  SEL R10, R10, RZ, P0 ;  /* 0x000000ff0a0a7207 */ /* 0x000fe20000000000 */
[----:B------:R-:W-:Y:S01]  /*37d0*/  USEL UR6, URZ, 0x1, UP0 ;  /* 0x00000001ff067887 */ /* 0x000fe20008000000 */
[----:B------:R-:W-:Y:S01]  /*37e0*/  LOP3.LUT R9, R9, R0, RZ, 0x3c, !PT ;  /* 0x0000000009097212 */ /* 0x000fe200078e3cff */
[----:B------:R-:W-:Y:S01]  /*37f0*/  USEL UR15, UR15, URZ, UP0 ;  /* 0x000000ff0f0f7287 */ /* 0x000fe20008000000 */
[----:B------:R1:W-:Y:S03]  /*3800*/  UTCBAR [UR7], URZ ;  /* 0x000000ff070073e9 */ /* 0x0003e600080000ff */
[----:B------:R-:W-:Y:S01]  /*3810*/  LOP3.LUT R11, R11, UR6, RZ, 0x3c, !PT ;  /* 0x000000060b0b7c12 */ /* 0x000fe2000f8e3cff */
[----:B------:R-:W-:Y:S07]  /*3820*/  @P1 BRA `(.L_x_59) ;  /* 0xfffffff800381947 */ /* 0x000fee000383ffff */
[----:B------:R-:W2:Y:S01]  /*3830*/  S2UR UR4, SR_CgaCtaId ;  /* 0x00000000000479c3 */ /* 0x000ea20000008800 */
[----:B------:R-:W-:Y:S01]  /*3840*/  ELECT P0, URZ, PT ;  /* 0x0000000000ff782f */ /* 0x000fe20003800000 */
[----:B------:R-:W-:Y:S01]  /*3850*/  IMAD.MOV.U32 R0, RZ, RZ, 0x1 ;  /* 0x00000001ff007424 */ /* 0x000fe200078e00ff */
[----:B------:R-:W-:Y:S01]  /*3860*/  UIADD3 UR5, UPT, UPT, UR5, 0xd0, URZ ;  /* 0x000000d005057890 */ /* 0x000fe2000fffe0ff */
[----:B------:R-:W-:Y:S01]  /*3870*/  SHF.L.U32 R3, R11, 0x1f, RZ ;  /* 0x0000001f0b037819 */ /* 0x000fe200000006ff */
[----:B------:R-:W-:-:S03]  /*3880*/  UMOV UR6, 0x40 ;  /* 0x0000004000067882 */ /* 0x000fc60000000000 */
[----:B------:R-:W-:Y:S01]  /*3890*/  UVIRTCOUNT.DEALLOC.SMPOOL 0x80 ;  /* 0x000000800000784c */ /* 0x000fe20000000000 */
[----:B--2---:R-:W-:Y:S02]  /*38a0*/  ULEA UR4, UR4, UR6, 0x18 ;  /* 0x0000000604047291 */ /* 0x004fe4000f8ec0ff */
[----:B------:R-:W-:-:S07]  /*38b0*/  ULEA UR6, UR15, UR5, 0x3 ;  /* 0x000000050f067291 */ /* 0x000fce000f8e18ff */
[----:B------:R2:W-:Y:S02]  /*38c0*/  @P0 STS.U8 [UR4+0x1c], R0 ;  /* 0x00001c00ff000988 */ /* 0x0005e40008000004 */
[----:B------:R-:W4:Y:S02]  /*38d0*/  SYNCS.PHASECHK.TRANS64.TRYWAIT P0, [UR6], R3 ;  /* 0x00000003ff0075a7 */ /* 0x000f240008001106 */
[----:B--2-4-:R-:W-:Y:S05]  /*38e0*/  @!P0 BRA `(.L_x_60) ;  /* 0x0000004c00608947 */ /* 0x014fea0003800000 */
.L_x_151:
[----:B-1----:R-:W-:-:S04]  /*38f0*/  UIADD3 UR7, UPT, UPT, UR15, 0x1, URZ ;  /* 0x000000010f077890 */ /* 0x002fc8000fffe0ff */
[----:B------:R-:W-:-:S04]  /*3900*/  UISETP.NE.AND UP0, UPT, UR7, 0x4, UPT ;  /* 0x000000040700788c */ /* 0x000fc8000bf05270 */
[----:B------:R-:W-:Y:S02]  /*3910*/  USEL UR8, URZ, 0x1, UP0 ;  /* 0x00000001ff087887 */ /* 0x000fe40008000000 */
[----:B------:R-:W-:-:S04]  /*3920*/  USEL UR7, UR7, URZ, UP0 ;  /* 0x000000ff07077287 */ /* 0x000fc80008000000 */
[----:B------:R-:W-:Y:S01]  /*3930*/  ULEA UR6, UR7, UR5, 0x3 ;  /* 0x0000000507067291 */ /* 0x000fe2000f8e18ff */
[----:B------:R-:W-:-:S04]  /*3940*/  LOP3.LUT R2, R11, UR8, RZ, 0x3c, !PT ;  /* 0x000000080b027c12 */ /* 0x000fc8000f8e3cff */
[----:B--2---:R-:W-:-:S04]  /*3950*/  SHF.L.U32 R3, R2, 0x1f, RZ ;  /* 0x0000001f02037819 */ /* 0x004fc800000006ff */
[----:B------:R-:W1:Y:S02]  /*3960*/  SYNCS.PHASECHK.TRANS64.TRYWAIT P0, [UR6], R3 ;  /* 0x00000003ff0075a7 */ /* 0x000e640008001106 */
[----:B-1----:R-:W-:Y:S05]  /*3970*/  @!P0 BRA `(.L_x_61) ;  /* 0x0000004c00548947 */ /* 0x002fea0003800000 */
.L_x_153:
        /* <DEDUP_REMOVED lines=9> */
.L_x_155:
[----:B------:R-:W-:-:S04]  /*3a10*/  UIADD3 UR7, UPT, UPT, UR7, 0x1, URZ ;  /* 0x0000000107077890 */ /* 0x000fc8000fffe0ff */
[----:B------:R-:W-:-:S04]  /*3a20*/  UISETP.NE.AND UP0, UPT, UR7, 0x4, UPT ;  /* 0x000000040700788c */ /* 0x000fc8000bf05270 */
[----:B------:R-:W-:Y:S02]  /*3a30*/  USEL UR6, URZ, 0x1, UP0 ;  /* 0x00000001ff067887 */ /* 0x000fe40008000000 */
[----:B------:R-:W-:-:S04]  /*3a40*/  USEL UR7, UR7, URZ, UP0 ;  /* 0x000000ff07077287 */ /* 0x000fc80008000000 */
[----:B------:R-:W-:Y:S01]  /*3a50*/  ULEA UR7, UR7, UR5, 0x3 ;  /* 0x0000000507077291 */ /* 0x000fe2000f8e18ff */
[----:B-1----:R-:W-:-:S04]  /*3a60*/  LOP3.LUT R3, R2, UR6, RZ, 0x3c, !PT ;  /* 0x0000000602037c12 */ /* 0x002fc8000f8e3cff */
[----:B------:R-:W-:-:S04]  /*3a70*/  SHF.L.U32 R3, R3, 0x1f, RZ ;  /* 0x0000001f03037819 */ /* 0x000fc800000006ff */
[----:B------:R-:W1:Y:S02]  /*3a80*/  SYNCS.PHASECHK.TRANS64.TRYWAIT P0, [UR7], R3 ;  /* 0x00000003ff0075a7 */ /* 0x000e640008001107 */
[----:B-1----:R-:W-:Y:S05]  /*3a90*/  @!P0 BRA `(.L_x_63) ;  /* 0x0000004c003c8947 */ /* 0x002fea0003800000 */
.L_x_157:
[----:B------:R-:W-:Y:S01]  /*3aa0*/  NOP ;  /* 0x0000000000007918 */ /* 0x000fe20000000000 */
[----:B-1----:R-:W1:Y:S01]  /*3ab0*/  LDS R0, [UR4+0x14] ;  /* 0x00001404ff007984 */ /* 0x002e620008000800 */
[----:B------:R-:W-:Y:S01]  /*3ac0*/  ULOP3.LUT UR6, UR16, 0xffff, URZ, 0xc0, !UPT ;  /* 0x0000ffff10067892 */ /* 0x000fe2000f8ec0ff */
[----:B------:R-:W-:Y:S01]  /*3ad0*/  UMOV UR8, 0xffff ;  /* 0x0000ffff00087882 */ /* 0x000fe20000000000 */
[----:B------:R-:W-:Y:S02]  /*3ae0*/  UMOV UR5, 0x1 ;  /* 0x0000000100057882 */ /* 0x000fe40000000000 */
[----:B------:R-:W-:-:S04]  /*3af0*/  USHF.R.U32.HI UR6, URZ, 0x5, UR6 ;  /* 0x00000005ff067899 */ /* 0x000fc80008011606 */
[----:B------:R-:W-:Y:S02]  /*3b00*/  USHF.L.U32 UR8, UR8, UR6, URZ ;  /* 0x0000000608087299 */ /* 0x000fe400080006ff */
[----:B------:R-:W-:-:S04]  /*3b10*/  USHF.L.U32 UR5, UR5, UR6, URZ ;  /* 0x0000000605057299 */ /* 0x000fc800080006ff */
[----:B-1----:R-:W-:-:S04]  /*3b20*/  LOP3.LUT R0, R0, UR8, RZ, 0xc0, !PT ;  /* 0x0000000800007c12 */ /* 0x002fc8000f8ec0ff */
[----:B------:R-:W-:-:S13]  /*3b30*/  ISETP.NE.AND P0, PT, R0, UR8, PT ;  /* 0x0000000800007c0c */ /* 0x000fda000bf05270 */
[----:B------:R-:W-:Y:S05]  /*3b40*/  @P0 BRA `(.L_x_64) ;  /* 0x0000000000580947 */ /* 0x000fea0003800000 */
[----:B------:R-:W1:Y:S02]  /*3b50*/  LDS R0, [UR4+0x18] ;  /* 0x00001804ff007984 */ /* 0x000e640008000800 */
[----:B-1----:R-:W-:-:S04]  /*3b60*/  LOP3.LUT R0, R0, UR5, RZ, 0xc0, !PT ;  /* 0x0000000500007c12 */ /* 0x002fc8000f8ec0ff */
[----:B------:R-:W-:-:S13]  /*3b70*/  ISETP.NE.AND P0, PT, R0, UR5, PT ;  /* 0x0000000500007c0c */ /* 0x000fda000bf05270 */
[----:B------:R-:W-:Y:S05]  /*3b80*/  @P0 BRA `(.L_x_65) ;  /* 0x00000000003c0947 */ /* 0x000fea0003800000 */
[----:B------:R-:W1:Y:S01]  /*3b90*/  S2R R2, SR_LANEID ;  /* 0x0000000000027919 */ /* 0x000e620000000000 */
[----:B------:R-:W-:Y:S01]  /*3ba0*/  ULOP3.LUT UR8, URZ, UR8, URZ, 0x33, !UPT ;  /* 0x00000008ff087292 */ /* 0x000fe2000f8e33ff */
[----:B------:R-:W-:Y:S01]  /*3bb0*/  LOP3.LUT R4, RZ, UR5, RZ, 0x33, !PT ;  /* 0x00000005ff047c12 */ /* 0x000fe2000f8e33ff */
[----:B------:R-:W-:Y:S02]  /*3bc0*/  VOTEU.ANY UR7, UPT, PT ;  /* 0x0000000000077886 */ /* 0x000fe400038e0100 */
[----:B------:R-:W-:Y:S01]  /*3bd0*/  UFLO.U32 UR7, UR7 ;  /* 0x00000007000772bd */ /* 0x000fe200080e0000 */
[----:B------:R-:W2:Y:S01]  /*3be0*/  REDUX UR5, R4 ;  /* 0x00000000040573c4 */ /* 0x000ea20000000000 */
[----:B------:R-:W-:-:S06]  /*3bf0*/  IMAD.U32 R0, RZ, RZ, UR8 ;  /* 0x00000008ff007e24 */ /* 0x000fcc000f8e00ff */
[----:B------:R4:W-:Y:S01]  /*3c00*/  UTCATOMSWS.AND URZ, UR8 ;  /* 0x0000000800ff79e3 */ /* 0x0009e20008000000 */
[----:B------:R-:W3:Y:S01]  /*3c10*/  REDUX UR6, R0 ;  /* 0x00000000000673c4 */ /* 0x000ee20000000000 */
[----:B-1----:R-:W-:Y:S01]  /*3c20*/  ISETP.EQ.U32.AND P0, PT, R2, UR7, PT ;  /* 0x0000000702007c0c */ /* 0x002fe2000bf02070 */
[----:B--2---:R-:W-:Y:S01]  /*3c30*/  IMAD.U32 R2, RZ, RZ, UR5 ;  /* 0x00000005ff027e24 */ /* 0x004fe2000f8e00ff */
[----:B---3--:R-:W-:-:S11]  /*3c40*/  MOV R3, UR6 ;  /* 0x0000000600037c02 */ /* 0x008fd60008000f00 */
[----:B------:R4:W-:Y:S04]  /*3c50*/  @P0 ATOMS.AND RZ, [UR4+0x14], R3 ;  /* 0x00001403ffff098c */ /* 0x0009e8000a800004 */
[----:B------:R4:W-:Y:S01]  /*3c60*/  @P0 ATOMS.AND RZ, [UR4+0x18], R2 ;  /* 0x00001802ffff098c */ /* 0x0009e2000a800004 */
[----:B------:R-:W-:Y:S05]  /*3c70*/  BRA `(.L_x_66) ;  /* 0x0000000000147947 */ /* 0x000fea0003800000 */
.L_x_65:
[----:B------:R-:W-:Y:S02]  /*3c80*/  MOV R2, 0x3ca0 ;  /* 0x00003ca000027802 */ /* 0x000fe40000000f00 */
[----:B---3-5:R-:W-:Y:S05]  /*3c90*/  CALL.REL.NOINC `($__internal_0_$__cuda_sm10x_tcgen05_guardrail_trap_col_being_dealloced_not_returned_by_alloc) ;  /* 0x0000005000247944 */ /* 0x028fea0003c00000 */
[----:B------:R-:W-:Y:S05]  /*3ca0*/  BRA `(.L_x_66) ;  /* 0x0000000000087947 */ /* 0x000fea0003800000 */
.L_x_64:
[----:B------:R-:W-:Y:S02]  /*3cb0*/  MOV R2, 0x3cd0 ;  /* 0x00003cd000027802 */ /* 0x000fe40000000f00 */
[----:B---3-5:R-:W-:Y:S05]  /*3cc0*/  CALL.REL.NOINC `($__internal_2_$__cuda_sm10x_tcgen05_guardrail_trap_unallocated_columns_being_dealloced) ;  /* 0x0000005000307944 */ /* 0x028fea0003c00000 */
.L_x_66:
[----:B------:R-:W-:Y:S01]  /*3cd0*/  NOP ;  /* 0x0000000000007918 */ /* 0x000fe20000000000 */
[----:B----4-:R-:W-:Y:S05]  /*3ce0*/  EXIT ;  /* 0x000000000000794d */ /* 0x010fea0003800000 */
.L_x_48:
[----:B------:R-:W-:-:S09]  /*3cf0*/  UISETP.NE.OR UP2, UPT, UR8, 0x3, !UP2 ;  /* 0x000000030800788c */ /* 0x000fd2000d745670 */
[----:B------:R-:W-:Y:S05]  /*3d00*/  BRA.U UP2, `(.L_x_67) ;  /* 0x0000001102147547 */ /* 0x000fea000b800000 */
[----:B------:R-:W1:Y:S01]  /*3d10*/  LDC R0, c[0x0][0xb30] ;  /* 0x0002cc00ff007b82 */ /* 0x000e620000000800 */
[----:B------:R-:W2:Y:S01]  /*3d20*/  LDCU.64 UR8, c[0x0][0x888] ;  /* 0x00011100ff0877ac */ /* 0x000ea20008000a00 */
[----:B------:R-:W-:Y:S02]  /*3d30*/  HFMA2 R25, -RZ, RZ, 0, 0 ;  /* 0x00000000ff197431 */ /* 0x000fe400000001ff */
[----:B------:R-:W-:Y:S01]  /*3d40*/  IMAD.MOV.U32 R32, RZ, RZ, 0x1 ;  /* 0x00000001ff207424 */ /* 0x000fe200078e00ff */
[----:B------:R-:W-:Y:S01]  /*3d50*/  MOV R23, 0x1000 ;  /* 0x0000100000177802 */ /* 0x000fe20000000f00 */
[----:B------:R-:W4:Y:S01]  /*3d60*/  LDCU.64 UR4, c[0x0][0x890] ;  /* 0x00011200ff0477ac */ /* 0x000f220008000a00 */
[----:B------:R-:W-:Y:S01]  /*3d70*/  IMAD.MOV.U32 R27, RZ, RZ, RZ ;  /* 0x000000ffff1b7224 */ /* 0x000fe200078e00ff */
[----:B------:R-:W3:Y:S01]  /*3d80*/  LDC R19, c[0x0][0x370] ;  /* 0x0000dc00ff137b82 */ /* 0x000ee20000000800 */
[----:B------:R-:W-:Y:S01]  /*3d90*/  UMOV UR7, 0x400 ;  /* 0x0000040000077882 */ /* 0x000fe20000000000 */
[----:B------:R-:W-:-:S02]  /*3da0*/  UPLOP3.LUT UP1, UPT, UPT, UPT, UPT, 0x40, 0x4 ;  /* 0x000000000004789c */ /* 0x000fc40003f2e870 */
[----:B------:R-:W-:-:S04]  /*3db0*/  ULEA UR7, UR37, UR7, 0x18 ;  /* 0x0000000725077291 */ /* 0x000fc8000f8ec0ff */
[----:B------:R-:W3:Y:S01]  /*3dc0*/  LDC R2, c[0x0][0xb0c] ;  /* 0x0002c300ff027b82 */ /* 0x000ee20000000800 */
[----:B------:R-:W-:Y:S02]  /*3dd0*/  UIADD3 UR13, UPT, UPT, UR7, 0x58, URZ ;  /* 0x00000058070d7890 */ /* 0x000fe4000fffe0ff */
[----:B--2---:R-:W-:Y:S02]  /*3de0*/  UISETP.NE.U32.AND UP2, UPT, UR8, URZ, UPT ;  /* 0x000000ff0800728c */ /* 0x004fe4000bf45070 */
[----:B------:R-:W-:Y:S02]  /*3df0*/  UIADD3 UR33, UPT, UPT, UR7, 0x40, URZ ;  /* 0x0000004007217890 */ /* 0x000fe4000fffe0ff */
[----:B----4-:R-:W-:Y:S01]  /*3e00*/  UISETP.NE.U32.AND UP3, UPT, UR4, URZ, UPT ;  /* 0x000000ff0400728c */ /* 0x010fe2000bf65070 */
[----:B------:R-:W2:Y:S01]  /*3e10*/  LDC R18, c[0x0][0xb20] ;  /* 0x0002c800ff127b82 */ /* 0x000ea20000000800 */
[----:B-1----:R-:W-:Y:S01]  /*3e20*/  ISETP.NE.AND P1, PT, R0, 0x1, PT ;  /* 0x000000010000780c */ /* 0x002fe20003f25270 */
[----:B------:R-:W-:-:S02]  /*3e30*/  UISETP.NE.AND.EX UP2, UPT, UR9, URZ, UPT, UP2 ;  /* 0x000000ff0900728c */ /* 0x000fc4000bf45320 */
[----:B------:R-:W-:Y:S02]  /*3e40*/  UIADD3 UR25, UPT, UPT, UR7, 0x48, URZ ;  /* 0x0000004807197890 */ /* 0x000fe4000fffe0ff */
[----:B------:R-:W-:Y:S02]  /*3e50*/  UIADD3 UR17, UPT, UPT, UR7, 0x50, URZ ;  /* 0x0000005007117890 */ /* 0x000fe4000fffe0ff */
[----:B------:R-:W1:Y:S01]  /*3e60*/  LDC.64 R36, c[0x0][0x348] ;  /* 0x0000d200ff247b82 */ /* 0x000e620000000a00 */
[----:B------:R-:W-:Y:S02]  /*3e70*/  UPRMT UR13, UR37, 0x654, UR13 ;  /* 0x00000654250d7896 */ /* 0x000fe4000800000d */
[----:B------:R-:W-:-:S05]  /*3e80*/  UISETP.NE.AND.EX UP3, UPT, UR5, URZ, UPT, UP3 ;  /* 0x000000ff0500728c */ /* 0x000fca000bf65330 */
[----:B------:R-:W4:Y:S08]  /*3e90*/  LDC.64 R16, c[0x0][0xb10] ;  /* 0x0002c400ff107b82 */ /* 0x000f300000000a00 */
[----:B------:R-:W1:Y:S08]  /*3ea0*/  LDC.64 R6, c[0x0][0xb18] ;  /* 0x0002c600ff067b82 */ /* 0x000e700000000a00 */
[----:B------:R-:W1:Y:S08]  /*3eb0*/  LDC.64 R4, c[0x0][0xb28] ;  /* 0x0002ca00ff047b82 */ /* 0x000e700000000a00 */
[----:B--23--:R-:W1:Y:S02]  /*3ec0*/  LDC R22, c[0x0][0x374] ;  /* 0x0000dd00ff167b82 */ /* 0x00ce640000000800 */
.L_x_78:
[----:B------:R-:W-:Y:S02]  /*3ed0*/  LEA R0, R27, UR7, 0x3 ;  /* 0x000000071b007c11 */ /* 0x000fe4000f8e18ff */
[----:B------:R-:W-:Y:S02]  /*3ee0*/  SHF.L.U32 R3, R25, 0x1f, RZ ;  /* 0x0000001f19037819 */ /* 0x000fe400000006ff */
[----:B------:R-:W-:Y:S02]  /*3ef0*/  LEA R28, R27, UR7, 0x4 ;  /* 0x000000071b1c7c11 */ /* 0x000fe4000f8e20ff */
[----:B--2---:R-:W2:Y:S02]  /*3f00*/  SYNCS.PHASECHK.TRANS64.TRYWAIT P0, [R0+URZ+0x90], R3 ;  /* 0x00009003000075a7 */ /* 0x004ea400080011ff */
[----:B--2---:R-:W-:Y:S05]  /*3f10*/  @!P0 BRA `(.L_x_68) ;  /* 0x0000004800348947 */ /* 0x004fea0003800000 */
.L_x_158:
[----:B------:R-:W-:Y:S01]  /*3f20*/  ISETP.GE.AND P0, PT, R26, 0x1, PT ;  /* 0x000000011a00780c */ /* 0x000fe20003f06270 */
[----:B------:R-:W3:Y:S01]  /*3f30*/  LDS.128 R28, [R28+0x120] ;  /* 0x000120001c1c7984 */ /* 0x000ee20000000c00 */
[----:B--2---:R-:W-:Y:S01]  /*3f40*/  VIADD R0, R0, 0xa0 ;  /* 0x000000a000007836 */ /* 0x004fe20000000000 */
[----:B------:R-:W-:Y:S01]  /*3f50*/  @!PT LDS RZ, [RZ] ;  /* 0x00000000fffff984 */ /* 0x000fe20000000800 */
[----:B------:R-:W-:Y:S01]  /*3f60*/  @!PT LDS RZ, [RZ] ;  /* 0x00000000fffff984 */ /* 0x000fe20000000800 */
[----:B------:R-:W-:Y:S01]  /*3f70*/  @!PT LDS RZ, [RZ] ;  /* 0x00000000fffff984 */ /* 0x000fe20000000800 */
[----:B------:R-:W-:Y:S01]  /*3f80*/  @!PT LDS RZ, [RZ] ;  /* 0x00000000fffff984 */ /* 0x000fe20000000800 */
[----:B------:R2:W-:Y:S06]  /*3f90*/  MEMBAR.ALL.CTA ;  /* 0x0000000000007992 */ /* 0x0005ec0000008000 */
[----:B--2---:R-:W2:Y:S01]  /*3fa0*/  FENCE.VIEW.ASYNC.S ;  /* 0x00000000000073c6 */ /* 0x004ea20000000000 */
[----:B------:R-:W-:Y:S04]  /*3fb0*/  PRMT R0, RZ, 0x654, R0 ;  /* 0x00000654ff007816 */ /* 0x000fe80000000000 */
[----:B--2---:R2:W-:Y:S01]  /*3fc0*/  SYNCS.ARRIVE.TRANS64.RED.A1T0 RZ, [R0+URZ], RZ ;  /* 0x000000ff00ff79a7 */ /* 0x0045e200081004ff */
[----:B---3--:R-:W-:Y:S11]  /*3fd0*/  LOP3.LUT P3, RZ, R30, 0x1, RZ, 0xc0, !PT ;  /* 0x000000011eff7812 */ /* 0x008ff6000786c0ff */
[----:B------:R-:W-:Y:S02]  /*3fe0*/  @!UPT UIADD3 URZ, UPT, UPT, URZ, URZ, URZ ;  /* 0x000000fffffff290 */ /* 0x000fe4000fffe0ff */
[----:B------:R-:W-:Y:S02]  /*3ff0*/  @P3 MOV R13, R28 ;  /* 0x0000001c000d3202 */ /* 0x000fe40000000f00 */
[----:B------:R-:W-:Y:S01]  /*4000*/  @P3 LOP3.LUT R8, R29, 0xffff, RZ, 0xc0, !PT ;  /* 0x0000ffff1d083812 */ /* 0x000fe200078ec0ff */
[----:B--2---:R-:W-:Y:S06]  /*4010*/  @!P0 BRA `(.L_x_69) ;  /* 0x0000000000a48947 */ /* 0x004fec0003800000 */
[----:B-1---5:R-:W-:Y:S01]  /*4020*/  IMAD.HI.U32 R33, R22, R7, RZ ;  /* 0x0000000716217227 */ /* 0x022fe200078e00ff */
[----:B------:R-:W-:Y:S02]  /*4030*/  ISETP.NE.AND P0, PT, R6, 0x1, PT ;  /* 0x000000010600780c */ /* 0x000fe40003f05270 */
[----:B------:R-:W-:Y:S01]  /*4040*/  ISETP.NE.AND P2, PT, R26, 0x1, PT ;  /* 0x000000011a00780c */ /* 0x000fe20003f45270 */
[----:B----4-:R-:W-:Y:S01]  /*4050*/  IMAD.HI.U32 R34, R19, R16, RZ ;  /* 0x0000001013227227 */ /* 0x010fe200078e00ff */
[----:B------:R-:W-:Y:S02]  /*4060*/  SHF.R.U32.HI R33, RZ, R18, R33 ;  /* 0x00000012ff217219 */ /* 0x000fe40000011621 */
[----:B------:R-:W-:Y:S01]  /*4070*/  ISETP.NE.AND P4, PT, R2, 0x1, PT ;  /* 0x000000010200780c */ /* 0x000fe20003f85270 */
[----:B------:R-:W-:Y:S01]  /*4080*/  IMAD.HI.U32 R38, R13, R16, RZ ;  /* 0x000000100d267227 */ /* 0x000fe200078e00ff */
[----:B------:R-:W-:Y:S02]  /*4090*/  SHF.R.U32.HI R34, RZ, R17, R34 ;  /* 0x00000011ff227219 */ /* 0x000fe40000011622 */
[----:B------:R-:W-:Y:S01]  /*40a0*/  SEL R3, R22, R33, !P0 ;  /* 0x0000002116037207 */ /* 0x000fe20004000000 */
[C---:B------:R-:W-:Y:S01]  /*40b0*/  IMAD.HI.U32 R33, R8.reuse, R7, RZ ;  /* 0x0000000708217227 */ /* 0x040fe200078e00ff */
[----:B------:R-:W-:Y:S02]  /*40c0*/  SEL R11, R19, R34, !P4 ;  /* 0x00000022130b7207 */ /* 0x000fe40006000000 */
[----:B------:R-:W-:Y:S01]  /*40d0*/  SHF.R.U32.HI R38, RZ, R17, R38 ;  /* 0x00000011ff267219 */ /* 0x000fe20000011626 */
[----:B------:R-:W-:Y:S01]  /*40e0*/  IMAD.HI.U32 R40, R3, R4, RZ ;  /* 0x0000000403287227 */ /* 0x000fe200078e00ff */
[----:B------:R-:W-:Y:S03]  /*40f0*/  SHF.R.U32.HI R33, RZ, R18, R33 ;  /* 0x00000012ff217219 */ /* 0x000fe60000011621 */
[----:B------:R-:W-:Y:S01]  /*4100*/  IMAD.HI.U32 R34, R11, R4, RZ ;  /* 0x000000040b227227 */ /* 0x000fe200078e00ff */
[----:B------:R-:W-:Y:S02]  /*4110*/  @P2 SHF.R.U32.HI R3, RZ, R5, R40 ;  /* 0x00000005ff032219 */ /* 0x000fe40000011628 */
[----:B------:R-:W-:Y:S02]  /*4120*/  SEL R9, R8, R33, !P0 ;  /* 0x0000002108097207 */ /* 0x000fe40004000000 */
[----:B------:R-:W-:Y:S01]  /*4130*/  @P2 SHF.R.U32.HI R11, RZ, R5, R34 ;  /* 0x00000005ff0b2219 */ /* 0x000fe20000011622 */
[C---:B------:R-:W-:Y:S01]  /*4140*/  IMAD R10, R26.reuse, R3, RZ ;  /* 0x000000031a0a7224 */ /* 0x040fe200078e02ff */
[----:B------:R-:W-:Y:S01]  /*4150*/  SEL R3, R13, R38, !P4 ;  /* 0x000000260d037207 */ /* 0x000fe20006000000 */
[C---:B------:R-:W-:Y:S03]  /*4160*/  IMAD.HI.U32 R14, R9.reuse, R4, RZ ;  /* 0x00000004090e7227 */ /* 0x040fe600078e00ff */
[----:B------:R-:W-:Y:S01]  /*4170*/  ISETP.GE.AND P0, PT, R9, R10, PT ;  /* 0x0000000a0900720c */ /* 0x000fe20003f06270 */
[C---:B------:R-:W-:Y:S01]  /*4180*/  IMAD R12, R26.reuse, R11, RZ ;  /* 0x0000000b1a0c7224 */ /* 0x040fe200078e02ff */
[-C--:B------:R-:W-:Y:S04]  /*4190*/  SHF.R.U32.HI R14, RZ, R5.reuse, R14 ;  /* 0x00000005ff0e7219 */ /* 0x080fe8000001160e */
[----:B------:R-:W-:Y:S02]  /*41a0*/  ISETP.GE.OR P0, PT, R3, R12, P0 ;  /* 0x0000000c0300720c */ /* 0x000fe40000706670 */
[----:B------:R-:W-:Y:S05]  /*41b0*/  SEL R15, R9, R14, !P2 ;  /* 0x0000000e090f7207 */ /* 0x000fea0005000000 */
[----:B------:R-:W-:Y:S04]  /*41c0*/  IMAD.MOV R14, RZ, RZ, -R15 ;  /* 0x000000ffff0e7224 */ /* 0x000fe800078e0a0f */
[----:B------:R-:W-:Y:S02]  /*41d0*/  IMAD R14, R26, R14, R9 ;  /* 0x0000000e1a0e7224 */ /* 0x000fe400078e0209 */
[C---:B------:R-:W-:Y:S05]  /*41e0*/  @!P0 IMAD.HI.U32 R10, R3.reuse, R4, RZ ;  /* 0x00000004030a8227 */ /* 0x040fea00078e00ff */
[----:B------:R-:W-:Y:S04]  /*41f0*/  @!P0 SHF.R.U32.HI R10, RZ, R5, R10 ;  /* 0x00000005ff0a8219 */ /* 0x000fe8000001160a */
[----:B------:R-:W-:Y:S01]  /*4200*/  @!P0 SEL R0, R3, R10, !P2 ;  /* 0x0000000a03008207 */ /* 0x000fe20005000000 */
[----:B------:R-:W-:Y:S03]  /*4210*/  IMAD.MOV R10, RZ, RZ, -R3 ;  /* 0x000000ffff0a7224 */ /* 0x000fe600078e0a03 */
[----:B------:R-:W-:Y:S01]  /*4220*/  @!P0 IADD3 R15, PT, PT, R15, -R0, RZ ;  /* 0x800000000f0f8210 */ /* 0x000fe20007ffe0ff */
[----:B------:R-:W-:Y:S01]  /*4230*/  @!P0 IMAD R0, R11, R14, R0 ;  /* 0x0000000e0b008224 */ /* 0x000fe200078e0200 */
[----:B------:R-:W-:Y:S01]  /*4240*/  IADD3 R11, PT, PT, -R9, RZ, RZ ;  /* 0x000000ff090b7210 */ /* 0x000fe20007ffe1ff */
[----:B------:R-:W-:Y:S02]  /*4250*/  IMAD R13, R2, R10, R13 ;  /* 0x0000000a020d7224 */ /* 0x000fe400078e020d */
[----:B------:R-:W-:Y:S02]  /*4260*/  @!P0 IMAD R9, R15, R26, R3 ;  /* 0x0000001a0f098224 */ /* 0x000fe400078e0203 */
[----:B------:R-:W-:Y:S02]  /*4270*/  @!P0 IMAD.MOV.U32 R3, RZ, RZ, R0 ;  /* 0x000000ffff038224 */ /* 0x000fe400078e0000 */
[----:B------:R-:W-:Y:S02]  /*4280*/  IMAD R8, R6, R11, R8 ;  /* 0x0000000b06087224 */ /* 0x000fe400078e0208 */
[----:B------:R-:W-:Y:S02]  /*4290*/  IMAD R13, R3, R2, R13 ;  /* 0x00000002030d7224 */ /* 0x000fe400078e020d */
[----:B------:R-:W-:Y:S02]  /*42a0*/  IMAD R8, R9, R6, R8 ;  /* 0x0000000609087224 */ /* 0x000fe400078e0208 */
.L_x_69:
[----:B------:R-:W-:Y:S05]  /*42b0*/  BRA.U UP1, `(.L_x_70) ;  /* 0x0000000101107547 */ /* 0x000fea000b800000 */
[----:B------:R-:W-:Y:S04]  /*42c0*/  MOV R0, UR6 ;  /* 0x0000000600007c02 */ /* 0x000fe80008000f00 */
[----:B------:R-:W-:Y:S04]  /*42d0*/  SHF.L.U32 R3, R0, 0x1f, RZ ;  /* 0x0000001f00037819 */ /* 0x000fe800000006ff */
[----:B------:R-:W2:Y:S02]  /*42e0*/  SYNCS.PHASECHK.TRANS64.TRYWAIT P0, [UR7+0x88], R3 ;  /* 0x00008803ff0075a7 */ /* 0x000ea40008001107 */
[----:B--2---:R-:W-:Y:S05]  /*42f0*/  @!P0 BRA `(.L_x_71) ;  /* 0x0000004400508947 */ /* 0x004fea0003800000 */
.L_x_70:
[----:B------:R-:W-:Y:S02]  /*4300*/  R2UR UR35, R21 ;  /* 0x00000000152372ca */ /* 0x000fe400000e0000 */
[----:B------:R-:W-:Y:S02]  /*4310*/  R2UR UR34, R20 ;  /* 0x00000000142272ca */ /* 0x000fe400000e0000 */
[----:B------:R-:W-:Y:S02]  /*4320*/  ISETP.NE.U32.AND P2, PT, RZ, UR4, PT ;  /* 0x00000004ff007c0c */ /* 0x000fe4000bf45070 */
[----:B------:R-:W-:Y:S02]  /*4330*/  SHF.L.U32 R12, R32, 0x1f, RZ ;  /* 0x0000001f200c7819 */ /* 0x000fe400000006ff */
[----:B------:R-:W-:Y:S05]  /*4340*/  ISETP.NE.AND.EX P2, PT, RZ, UR5, PT, P2 ;  /* 0x00000005ff007c0c */ /* 0x000fea000bf45320 */
[----:B------:R-:W-:Y:S02]  /*4350*/  USHF.L.U32 UR35, UR35, 0x6, URZ ;  /* 0x0000000623237899 */ /* 0x000fe400080006ff */
[----:B------:R-:W-:Y:S01]  /*4360*/  USHF.L.U32 UR34, UR34, 0x7, URZ ;  /* 0x0000000722227899 */ /* 0x000fe200080006ff */
[----:B------:R-:W-:Y:S11]  /*4370*/  BRA.U !UP3, `(.L_x_72) ;  /* 0x000000010b347547 */ /* 0x000ff6000b800000 */
[----:B------:R-:W-:Y:S01]  /*4380*/  UPLOP3.LUT UP0, UPT, UPT, UPT, UP2, 0x80, 0x8 ;  /* 0x000000000008789c */ /* 0x000fe20003f0f020 */
[----:B--2---:R-:W-:Y:S02]  /*4390*/  HFMA2 R0, -RZ, RZ, 0, 5.9604644775390625e-08 ;  /* 0x00000001ff007431 */ /* 0x004fe400000001ff */
[----:B------:R-:W-:Y:S03]  /*43a0*/  IMAD.MOV.U32 R59, RZ, RZ, 0x1 ;  /* 0x00000001ff3b7424 */ /* 0x000fe600078e00ff */
[----:B------:R-:W-:Y:S05]  /*43b0*/  PLOP3.LUT P0, PT, PT, PT, UP0, 0x80, 0x8 ;  /* 0x000000000008781c */ /* 0x000fea0003f0f008 */
[----:B------:R-:W2:Y:S01]  /*43c0*/  @UP0 LDCU.64 UR10, c[0x0][0x888] ;  /* 0x00011100ff0a07ac */ /* 0x000ea20008000a00 */
[----:B------:R-:W-:Y:S07]  /*43d0*/  @UP0 UIMAD UR8, UR36, UR4, URZ ;  /* 0x00000004240802a4 */ /* 0x000fee000f8e02ff */
[----:B------:R-:W-:Y:S01]  /*43e0*/  @!P0 PRMT R59, R0, 0x7610, R59 ;  /* 0x00007610003b8816 */ /* 0x000fe2000000003b */
[----:B--2---:R-:W-:Y:S03]  /*43f0*/  @UP0 UIMAD.WIDE UR10, UR8, 0x4, UR10 ;  /* 0x00000004080a08a5 */ /* 0x004fe6000f8e020a */
[----:B------:R-:W2:Y:S03]  /*4400*/  @!UP0 LDCU UR8, c[0x0][0x880] ;  /* 0x00011000ff0887ac */ /* 0x000ea60008000800 */
[----:B------:R-:W-:Y:S01]  /*4410*/  IMAD.U32 R10, RZ, RZ, UR10 ;  /* 0x0000000aff0a7e24 */ /* 0x000fe2000f8e00ff */
[----:B------:R-:W-:Y:S05]  /*4420*/  MOV R11, UR11 ;  /* 0x0000000b000b7c02 */ /* 0x000fea0008000f00 */
[----:B-----5:R3:W5:Y:S02]  /*4430*/  @P0 LDG.E R35, desc[UR46][R10.64] ;  /* 0x0000002e0a230981 */ /* 0x020764000c1e1900 */
[----:B--23--:R-:W-:Y:S07]  /*4440*/  @!P0 IMAD.U32 R35, RZ, RZ, UR8 ;  /* 0x00000008ff238e24 */ /* 0x00cfee000f8e00ff */
.L_x_72:
[----:B-----5:R-:W-:Y:S01]  /*4450*/  @!P2 FSETP.EQ.AND P0, PT, R35, RZ, PT ;  /* 0x000000ff2300a20b */ /* 0x020fe20003f02000 */
[----:B------:R-:W-:Y:S01]  /*4460*/  @!UPT UIADD3 URZ, UPT, UPT, URZ, URZ, URZ ;  /* 0x000000fffffff290 */ /* 0x000fe2000fffe0ff */
[----:B------:R-:W-:Y:S11]  /*4470*/  @!P2 BRA `(.L_x_73) ;  /* 0x000000000014a947 */ /* 0x000ff60003800000 */
[----:B------:R-:W-:Y:S02]  /*4480*/  LOP3.LUT P2, RZ, R59, 0xff, RZ, 0xc0, !PT ;  /* 0x000000ff3bff7812 */ /* 0x000fe4000784c0ff */
[----:B------:R-:W-:Y:S04]  /*4490*/  PLOP3.LUT P0, PT, PT, PT, UP0, 0x80, 0x8 ;  /* 0x000000000008781c */ /* 0x000fe80003f0f008 */
[----:B------:R-:W-:Y:S07]  /*44a0*/  PLOP3.LUT P0, PT, P0, PT, PT, 0x8, 0x80 ;  /* 0x000000000080781c */ /* 0x000fee000070e170 */
[----:B------:R-:W-:Y:S11]  /*44b0*/  @P2 FSETP.EQ.AND P0, PT, R35, RZ, PT ;  /* 0x000000ff2300220b */ /* 0x000ff60003f02000 */
[----:B------:R-:W-:Y:S02]  /*44c0*/  @!UPT UIADD3 URZ, UPT, UPT, URZ, URZ, URZ ;  /* 0x000000fffffff290 */ /* 0x000fe4000fffe0ff */
.L_x_73:
[----:B------:R-:W3:Y:S01]  /*44d0*/  SYNCS.PHASECHK.TRANS64.TRYWAIT P2, [UR7+0x60], R12 ;  /* 0x0000600cff0075a7 */ /* 0x000ee20008041107 */
[----:B------:R-:W-:Y:S04]  /*44e0*/  ELECT P4, URZ, PT ;  /* 0x0000000000ff782f */ /* 0x000fe80003880000 */
[----:B------:R-:W-:Y:S11]  /*44f0*/  PLOP3.LUT P4, PT, P0, P4, PT, 0xf2, 0x2f ;  /* 0x00000000002f781c */ /* 0x000ff60000789e72 */
[----:B------:R-:W-:Y:S02]  /*4500*/  @!UPT UIADD3 URZ, UPT, UPT, URZ, URZ, URZ ;  /* 0x000000fffffff290 */ /* 0x000fe4000fffe0ff */
[----:B-1----:R-:W-:Y:S05]  /*4510*/  @!P4 IADD3 R9, P0, PT, R36, 0x580, RZ ;  /* 0x000005802409c810 */ /* 0x002fea0007f1e0ff */
[----:B--2---:R-:W-:Y:S01]  /*4520*/  @!P4 IMAD.X R0, RZ, RZ, R37, P0 ;  /* 0x000000ffff00c224 */ /* 0x004fe200000e0625 */
[----:B---3--:R-:W-:Y:S07]  /*4530*/  @!P2 BRA `(.L_x_74) ;  /* 0x0000004000d8a947 */ /* 0x008fee0003800000 */
.L_x_161:
[----:B------:R-:W-:Y:S01]  /*4540*/  @!P4 R2UR UR8, R0 ;  /* 0x000000000008c2ca */ /* 0x000fe200000e0000 */
[----:B------:R-:W-:Y:S01]  /*4550*/  VOTEU.ALL UP1, P4 ;  /* 0x0000000000ff7886 */ /* 0x000fe20002020000 */
[----:B------:R-:W-:Y:S01]  /*4560*/  @!P4 R2UR UR9, R9 ;  /* 0x000000000909c2ca */ /* 0x000fe200000e0000 */
[----:B------:R-:W-:Y:S01]  /*4570*/  @!P4 IMAD.MOV.U32 R0, RZ, RZ, 0x1000 ;  /* 0x00001000ff00c424 */ /* 0x000fe200078e00ff */
[----:B------:R-:W-:Y:S01]  /*4580*/  UMOV UR10, 0x0 ;  /* 0x00000000000a7882 */ /* 0x000fe20000000000 */
[----:B------:R-:W-:Y:S01]  /*4590*/  UMOV UR11, 0x10000000 ;  /* 0x10000000000b7882 */ /* 0x000fe20000000000 */
[----:B------:R-:W-:Y:S01]  /*45a0*/  @!UP1 UIADD3 UR32, UPT, UPT, UR7, 0x200, URZ ;  /* 0x0000020007209890 */ /* 0x000fe2000fffe0ff */
[----:B------:R-:W-:Y:S01]  /*45b0*/  @!P4 IADD3 R9, P0, PT, R36, 0x580, RZ ;  /* 0x000005802409c810 */ /* 0x000fe20007f1e0ff */
[----:B------:R-:W-:Y:S05]  /*45c0*/  VOTEU.ALL UP1, P4 ;  /* 0x0000000000ff7886 */ /* 0x000fea0002020000 */
[----:B------:R-:W-:Y:S01]  /*45d0*/  IMAD.U32 R11, RZ, RZ, UR8 ;  /* 0x00000008ff0b7e24 */ /* 0x000fe2000f8e00ff */
[----:B------:R-:W-:Y:S01]  /*45e0*/  UPRMT UR8, UR37, 0x654, UR33 ;  /* 0x0000065425087896 */ /* 0x000fe20008000021 */
[----:B------:R-:W-:Y:S03]  /*45f0*/  IMAD.U32 R10, RZ, RZ, UR9 ;  /* 0x00000009ff0a7e24 */ /* 0x000fe6000f8e00ff */
[----:B------:R-:W-:Y:S02]  /*4600*/  @!P4 R2UR UR15, R11 ;  /* 0x000000000b0fc2ca */ /* 0x000fe400000e0000 */
[----:B------:R-:W-:Y:S11]  /*4610*/  @!P4 R2UR UR14, R10 ;  /* 0x000000000a0ec2ca */ /* 0x000ff600000e0000 */
[----:B------:R-:W-:Y:S02]  /*4620*/  @!UPT UIADD3 URZ, UPT, UPT, URZ, URZ, URZ ;  /* 0x000000fffffff290 */ /* 0x000fe4000fffe0ff */
[----:B------:R2:W-:Y:S01]  /*4630*/  @!UP1 UTMALDG.3D [UR32], [UR14], desc[UR10] ;  /* 0x00000a200e0095b4 */ /* 0x0005e20008011000 */
[----:B------:R3:W-:Y:S01]  /*4640*/  @!P4 SYNCS.ARRIVE.TRANS64.RED.A0TR RZ, [UR7+0x40], R0 ;  /* 0x00004000ffffc9a7 */ /* 0x0007e20008300407 */
[----:B------:R-:W-:Y:S01]  /*4650*/  SYNCS.ARRIVE.TRANS64.RED.A1T0 RZ, [UR8], RZ ;  /* 0x000000ffffff79a7 */ /* 0x000fe20008100408 */
[----:B---3--:R-:W-:Y:S01]  /*4660*/  @!P4 IMAD.X R0, RZ, RZ, R37, P0 ;  /* 0x000000ffff00c224 */ /* 0x008fe200000e0625 */
[----:B------:R-:W3:Y:S02]  /*4670*/  SYNCS.PHASECHK.TRANS64.TRYWAIT P2, [UR7+0x68], R12 ;  /* 0x0000680cff0075a7 */ /* 0x000ee40008041107 */
[----:B--23--:R-:W-:Y:S05]  /*4680*/  @!P2 BRA `(.L_x_75) ;  /* 0x00000040009ca947 */ /* 0x00cfea0003800000 */
.L_x_163:
        /* <DEDUP_REMOVED lines=8> */
[----:B------:R-:W-:Y:S01]  /*4710*/  @!UP1 UIADD3 UR24, UPT, UPT, UR7, 0x1200, URZ ;  /* 0x0000120007189890 */ /* 0x000fe2000fffe0ff */
[----:B------:R-:W-:Y:S01]  /*4720*/  VOTEU.ALL UP1, P4 ;  /* 0x0000000000ff7886 */ /* 0x000fe20002020000 */
[----:B------:R-:W-:Y:S01]  /*4730*/  UMOV UR27, UR35 ;  /* 0x00000023001b7c82 */ /* 0x000fe20008000000 */
[----:B------:R-:W-:Y:S02]  /*4740*/  UMOV UR28, UR36 ;  /* 0x00000024001c7c82 */ /* 0x000fe40008000000 */
[----:B------:R-:W-:Y:S01]  /*4750*/  IMAD.U32 R11, RZ, RZ, UR8 ;  /* 0x00000008ff0b7e24 */ /* 0x000fe2000f8e00ff */
[----:B------:R-:W-:Y:S01]  /*4760*/  UPRMT UR8, UR37, 0x654, UR25 ;  /* 0x0000065425087896 */ /* 0x000fe20008000019 */
[----:B------:R-:W-:Y:S02]  /*4770*/  IMAD.U32 R10, RZ, RZ, UR9 ;  /* 0x00000009ff0a7e24 */ /* 0x000fe4000f8e00ff */
[----:B------:R-:W-:Y:S01]  /*4780*/  @!P4 IMAD.X R20, RZ, RZ, R37, P0 ;  /* 0x000000ffff14c224 */ /* 0x000fe200000e0625 */
[----:B------:R-:W-:Y:S02]  /*4790*/  @!P4 R2UR UR15, R11 ;  /* 0x000000000b0fc2ca */ /* 0x000fe400000e0000 */
[----:B------:R-:W-:Y:S11]  /*47a0*/  @!P4 R2UR UR14, R10 ;  /* 0x000000000a0ec2ca */ /* 0x000ff600000e0000 */
[----:B------:R-:W-:Y:S02]  /*47b0*/  @!UPT UIADD3 URZ, UPT, UPT, URZ, URZ, URZ ;  /* 0x000000fffffff290 */ /* 0x000fe4000fffe0ff */
[----:B------:R2:W-:Y:S01]  /*47c0*/  @!UP1 UTMALDG.3D [UR24], [UR14], desc[UR10] ;  /* 0x00000a180e0095b4 */ /* 0x0005e20008011000 */
[----:B------:R2:W-:Y:S01]  /*47d0*/  @!P4 SYNCS.ARRIVE.TRANS64.RED.A0TR RZ, [UR7+0x48], R0 ;  /* 0x00004800ffffc9a7 */ /* 0x0005e20008300407 */
[----:B------:R-:W-:Y:S01]  /*47e0*/  SYNCS.ARRIVE.TRANS64.RED.A1T0 RZ, [UR8], RZ ;  /* 0x000000ffffff79a7 */ /* 0x000fe20008100408 */
[----:B------:R-:W3:Y:S02]  /*47f0*/  SYNCS.PHASECHK.TRANS64.TRYWAIT P2, [UR7+0x70], R12 ;  /* 0x0000700cff0075a7 */ /* 0x000ee40008041107 */
[----:B--23--:R-:W-:Y:S05]  /*4800*/  @!P2 BRA `(.L_x_76) ;  /* 0x000000400054a947 */ /* 0x00cfea0003800000 */
.L_x_165:
[----:B------:R-:W2:Y:S01]  /*4810*/  LDC.64 R14, c[0x0][0xb10] ;  /* 0x0002c400ff0e7b82 */ /* 0x000ea20000000a00 */
[----:B------:R-:W-:Y:S01]  /*4820*/  @!P4 R2UR UR8, R20 ;  /* 0x000000001408c2ca */ /* 0x000fe200000e0000 */
[----:B------:R-:W-:Y:S01]  /*4830*/  VOTEU.ALL UP1, P4 ;  /* 0x0000000000ff7886 */ /* 0x000fe20002020000 */
[----:B------:R-:W-:Y:S01]  /*4840*/  @!P4 R2UR UR9, R21 ;  /* 0x000000001509c2ca */ /* 0x000fe200000e0000 */
[----:B------:R-:W-:Y:S01]  /*4850*/  UMOV UR10, 0x0 ;  /* 0x00000000000a7882 */ /* 0x000fe20000000000 */
[----:B------:R-:W-:Y:S03]  /*4860*/  UMOV UR11, 0x10000000 ;  /* 0x10000000000b7882 */ /* 0x000fe60000000000 */
[----:B------:R-:W3:Y:S01]  /*4870*/  LDC.64 R10, c[0x0][0xb18] ;  /* 0x0002c600ff0a7b82 */ /* 0x000ee20000000a00 */
[----:B------:R-:W-:Y:S01]  /*4880*/  @!UP1 UIADD3 UR18, UPT, UPT, UR34, 0x40, URZ ;  /* 0x0000004022129890 */ /* 0x000fe2000fffe0ff */
[----:B------:R-:W-:Y:S01]  /*4890*/  @P3 SHF.R.U32.HI R24, RZ, 0x10, R29 ;  /* 0x00000010ff183819 */ /* 0x000fe2000001161d */
[----:B------:R-:W-:Y:S01]  /*48a0*/  @!UP1 UIADD3 UR16, UPT, UPT, UR7, 0x2200, URZ ;  /* 0x0000220007109890 */ /* 0x000fe2000fffe0ff */
[----:B------:R-:W-:Y:S01]  /*48b0*/  VIADD R27, R27, 0x1 ;  /* 0x000000011b1b7836 */ /* 0x000fe20000000000 */
[----:B------:R-:W-:Y:S03]  /*48c0*/  VOTEU.ALL UP1, P4 ;  /* 0x0000000000ff7886 */ /* 0x000fe60002020000 */
[----:B------:R-:W5:Y:S01]  /*48d0*/  @!P1 LDC R0, c[0x0][0xb20] ;  /* 0x0002c800ff009b82 */ /* 0x000f620000000800 */
[----:B------:R-:W-:Y:S01]  /*48e0*/  UMOV UR19, UR35 ;  /* 0x0000002300137c82 */ /* 0x000fe20008000000 */
[----:B------:R-:W-:Y:S01]  /*48f0*/  IMAD.U32 R21, RZ, RZ, UR8 ;  /* 0x00000008ff157e24 */ /* 0x000fe2000f8e00ff */
[----:B------:R-:W-:Y:S05]  /*4900*/  UMOV UR20, UR36 ;  /* 0x0000002400147c82 */ /* 0x000fea0008000000 */
[----:B-1----:R-:W1:Y:S01]  /*4910*/  @!P1 LDC R3, c[0x0][0xb0c] ;  /* 0x0002c300ff039b82 */ /* 0x002e620000000800 */
[----:B------:R-:W-:Y:S01]  /*4920*/  IMAD.U32 R20, RZ, RZ, UR9 ;  /* 0x00000009ff147e24 */ /* 0x000fe2000f8e00ff */
[----:B------:R-:W-:Y:S01]  /*4930*/  UPRMT UR8, UR37, 0x654, UR17 ;  /* 0x0000065425087896 */ /* 0x000fe20008000011 */
[----:B------:R-:W-:Y:S03]  /*4940*/  @!P4 R2UR UR15, R21 ;  /* 0x00000000150fc2ca */ /* 0x000fe600000e0000 */
[----:B------:R-:W-:Y:S01]  /*4950*/  @!P4 R2UR UR14, R20 ;  /* 0x00000000140ec2ca */ /* 0x000fe200000e0000 */
[----:B------:R-:W-:Y:S11]  /*4960*/  @!P4 IMAD.MOV.U32 R20, RZ, RZ, 0x1000 ;  /* 0x00001000ff14c424 */ /* 0x000ff600078e00ff */
[----:B------:R-:W-:Y:S01]  /*4970*/  @!UPT UIADD3 URZ, UPT, UPT, URZ, URZ, URZ ;  /* 0x000000fffffff290 */ /* 0x000fe2000fffe0ff */
[----:B------:R1:W-:Y:S01]  /*4980*/  @!UP1 UTMALDG.3D [UR16], [UR14], desc[UR10] ;  /* 0x00000a100e0095b4 */ /* 0x0003e20008011000 */
[----:B------:R1:W-:Y:S02]  /*4990*/  @!P4 SYNCS.ARRIVE.TRANS64.RED.A0TR RZ, [UR7+0x50], R20 ;  /* 0x00005014ffffc9a7 */ /* 0x0003e40008300407 */
[----:B-1----:R-:W-:Y:S01]  /*49a0*/  @!P1 ISETP.NE.AND P2, PT, R3, 0x1, PT ;  /* 0x000000010300980c */ /* 0x002fe20003f45270 */
[C---:B--2---:R-:W-:Y:S01]  /*49b0*/  @!P1 IMAD.HI.U32 R14, R13.reuse, R14, RZ ;  /* 0x0000000e0d0e9227 */ /* 0x044fe200078e00ff */
[----:B---3--:R-:W-:Y:S03]  /*49c0*/  @!P1 ISETP.NE.AND P0, PT, R10, 0x1, PT ;  /* 0x000000010a00980c */ /* 0x008fe60003f05270 */
[C---:B------:R-:W-:Y:S01]  /*49d0*/  @!P1 IMAD.HI.U32 R11, R8.reuse, R11, RZ ;  /* 0x0000000b080b9227 */ /* 0x040fe200078e00ff */
[----:B------:R-:W-:Y:S04]  /*49e0*/  @!P1 SHF.R.U32.HI R14, RZ, R15, R14 ;  /* 0x0000000fff0e9219 */ /* 0x000fe8000001160e */
[----:B-----5:R-:W-:Y:S01]  /*49f0*/  @!P1 SHF.R.U32.HI R9, RZ, R0, R11 ;  /* 0x00000000ff099219 */ /* 0x020fe2000001160b */
[----:B------:R-:W-:Y:S01]  /*4a00*/  SYNCS.ARRIVE.TRANS64.RED.A1T0 RZ, [UR8], RZ ;  /* 0x000000ffffff79a7 */ /* 0x000fe20008100408 */
[----:B------:R-:W-:Y:S02]  /*4a10*/  @!P1 SEL R14, R13, R14, !P2 ;  /* 0x0000000e0d0e9207 */ /* 0x000fe40005000000 */
[----:B------:R-:W-:Y:S01]  /*4a20*/  @!P1 SEL R9, R8, R9, !P0 ;  /* 0x0000000908099207 */ /* 0x000fe20004000000 */
[----:B------:R-:W1:Y:S04]  /*4a30*/  SYNCS.PHASECHK.TRANS64.TRYWAIT P5, [UR7+0x78], R12 ;  /* 0x0000780cff0075a7 */ /* 0x000e6800080a1107 */
[----:B------:R-:W-:Y:S02]  /*4a40*/  @!P1 IMAD.IADD R0, R9, 0x1, -R14 ;  /* 0x0000000109009824 */ /* 0x000fe400078e0a0e */
[----:B------:R-:W-:Y:S02]  /*4a50*/  @!P1 IMAD.IADD R9, R14, 0x1, -R9 ;  /* 0x000000010e099824 */ /* 0x000fe400078e0a09 */
[----:B------:R-:W-:Y:S02]  /*4a60*/  @!P1 IMAD R13, R0, R3, R13 ;  /* 0x00000003000d9224 */ /* 0x000fe400078e020d */
[----:B------:R-:W-:Y:S01]  /*4a70*/  @!P1 IMAD R8, R9, R10, R8 ;  /* 0x0000000a09089224 */ /* 0x000fe200078e0208 */
[----:B-1----:R-:W-:Y:S06]  /*4a80*/  @!P5 BRA `(.L_x_77) ;  /* 0x0000003c00ccd947 */ /* 0x002fec0003800000 */
.L_x_167:
[----:B-1----:R-:W-:Y:S01]  /*4a90*/  @!P4 IADD3 R3, P0, PT, R36, 0x580, RZ ;  /* 0x000005802403c810 */ /* 0x002fe20007f1e0ff */
[----:B------:R-:W-:Y:S01]  /*4aa0*/  VOTEU.ALL UP1, P4 ;  /* 0x0000000000ff7886 */ /* 0x000fe20002020000 */
[----:B------:R-:W-:Y:S01]  /*4ab0*/  UMOV UR18, 0x0 ;  /* 0x0000000000127882 */ /* 0x000fe20000000000 */
[----:B------:R-:W-:Y:S01]  /*4ac0*/  UMOV UR19, 0x10000000 ;  /* 0x1000000000137882 */ /* 0x000fe20000000000 */
[----:B------:R-:W-:Y:S01]  /*4ad0*/  @!P4 R2UR UR9, R3 ;  /* 0x000000000309c2ca */ /* 0x000fe200000e0000 */
[----:B------:R-:W-:Y:S01]  /*4ae0*/  @!P4 IMAD.X R0, RZ, RZ, R37, P0 ;  /* 0x000000ffff00c224 */ /* 0x000fe200000e0625 */
[----:B------:R-:W-:Y:S01]  /*4af0*/  @!UP1 UIADD3 UR10, UPT, UPT, UR34, 0x60, URZ ;  /* 0x00000060220a9890 */ /* 0x000fe2000fffe0ff */
[----:B------:R-:W-:Y:S01]  /*4b00*/  ISETP.NE.AND P0, PT, R27, 0x2, PT ;  /* 0x000000021b00780c */ /* 0x000fe20003f05270 */
[----:B------:R-:W-:Y:S01]  /*4b10*/  UMOV UR11, UR35 ;  /* 0x00000023000b7c82 */ /* 0x000fe20008000000 */
[----:B------:R-:W-:Y:S01]  /*4b20*/  UMOV UR12, UR36 ;  /* 0x00000024000c7c82 */ /* 0x000fe20008000000 */
[----:B------:R-:W-:Y:S01]  /*4b30*/  @!P4 R2UR UR8, R0 ;  /* 0x000000000008c2ca */ /* 0x000fe200000e0000 */
[----:B------:R-:W-:Y:S01]  /*4b40*/  IMAD.IADD R20, R8, 0x1, R58 ;  /* 0x0000000108147824 */ /* 0x000fe200078e023a */
[----:B------:R-:W-:Y:S01]  /*4b50*/  @P3 R2UR UR36, R24 ;  /* 0x00000000182432ca */ /* 0x000fe200000e0000 */
[----:B------:R-:W-:Y:S01]  /*4b60*/  IMAD.IADD R21, R13, 0x1, R60 ;  /* 0x000000010d157824 */ /* 0x000fe200078e023c */
[----:B------:R-:W-:Y:S02]  /*4b70*/  SEL R0, RZ, 0x1, P0 ;  /* 0x00000001ff007807 */ /* 0x000fe40000000000 */
[----:B------:R-:W-:Y:S01]  /*4b80*/  LOP3.LUT R32, R32, 0x1, RZ, 0x3c, !PT ;  /* 0x0000000120207812 */ /* 0x000fe200078e3cff */
[----:B------:R-:W-:Y:S01]  /*4b90*/  IMAD.U32 R10, RZ, RZ, UR9 ;  /* 0x00000009ff0a7e24 */ /* 0x000fe2000f8e00ff */
[----:B------:R-:W-:Y:S01]  /*4ba0*/  @!UP1 UIADD3 UR9, UPT, UPT, UR7, 0x58, URZ ;  /* 0x0000005807099890 */ /* 0x000fe2000fffe0ff */
[----:B------:R-:W-:Y:S02]  /*4bb0*/  LOP3.LUT R25, R25, R0, RZ, 0x3c, !PT ;  /* 0x0000000019197212 */ /* 0x000fe400078e3cff */
[----:B------:R-:W-:Y:S02]  /*4bc0*/  SEL R27, R27, RZ, P0 ;  /* 0x000000ff1b1b7207 */ /* 0x000fe40000000000 */
[----:B------:R-:W-:Y:S01]  /*4bd0*/  IMAD.U32 R11, RZ, RZ, UR8 ;  /* 0x00000008ff0b7e24 */ /* 0x000fe2000f8e00ff */
[----:B------:R-:W-:Y:S01]  /*4be0*/  @!P4 R2UR UR14, R10 ;  /* 0x000000000a0ec2ca */ /* 0x000fe200000e0000 */
[----:B------:R-:W-:Y:S01]  /*4bf0*/  @!UP1 UIADD3 UR8, UPT, UPT, UR7, 0x3200, URZ ;  /* 0x0000320007089890 */ /* 0x000fe2000fffe0ff */
[----:B------:R-:W-:Y:S02]  /*4c00*/  VOTEU.ALL UP1, P4 ;  /* 0x0000000000ff7886 */ /* 0x000fe40002020000 */
[----:B------:R-:W-:Y:S11]  /*4c10*/  @!P4 R2UR UR15, R11 ;  /* 0x000000000b0fc2ca */ /* 0x000ff600000e0000 */
[----:B------:R-:W-:Y:S02]  /*4c20*/  @!UPT UIADD3 URZ, UPT, UPT, URZ, URZ, URZ ;  /* 0x000000fffffff290 */ /* 0x000fe4000fffe0ff */
[----:B------:R2:W-:Y:S01]  /*4c30*/  @!UP1 UTMALDG.3D [UR8], [UR14], desc[UR18] ;  /* 0x000012080e0095b4 */ /* 0x0005e20008011000 */
[----:B------:R2:W-:Y:S01]  /*4c40*/  @!P4 SYNCS.ARRIVE.TRANS64.RED.A0TR RZ, [UR7+0x58], R23 ;  /* 0x00005817ffffc9a7 */ /* 0x0005e20008300407 */
[----:B------:R-:W-:Y:S01]  /*4c50*/  UPLOP3.LUT UP1, UPT, UPT, UPT, UPT, 0x80, 0x8 ;  /* 0x000000000008789c */ /* 0x000fe20003f2f070 */
[----:B------:R-:W-:Y:S01]  /*4c60*/  SYNCS.ARRIVE.TRANS64.RED.A1T0 RZ, [UR13], RZ ;  /* 0x000000ffffff79a7 */ /* 0x000fe2000810040d */
[----:B------:R-:W-:Y:S09]  /*4c70*/  @P3 BRA `(.L_x_78) ;  /* 0xfffffff000943947 */ /* 0x000ff2000383ffff */
[----:B------:R-:W-:-:S04]  /*4c80*/  SHF.L.U32 R3, R32, 0x1f, RZ ;  /* 0x0000001f20037819 */ /* 0x000fc800000006ff */
[----:B------:R-:W1:Y:S02]  /*4c90*/  SYNCS.PHASECHK.TRANS64.TRYWAIT P0, [UR7+0x60], R3 ;  /* 0x00006003ff0075a7 */ /* 0x000e640008001107 */
[----:B-1----:R-:W-:Y:S05]  /*4ca0*/  @!P0 BRA `(.L_x_79) ;  /* 0x0000003c005c8947 */ /* 0x002fea0003800000 */
.L_x_169:
[----:B------:R-:W3:Y:S02]  /*4cb0*/  SYNCS.PHASECHK.TRANS64.TRYWAIT P0, [UR7+0x68], R3 ;  /* 0x00006803ff0075a7 */ /* 0x000ee40008001107 */
[----:B---3--:R-:W-:Y:S05]  /*4cc0*/  @!P0 BRA `(.L_x_80) ;  /* 0x0000003c006c8947 */ /* 0x008fea0003800000 */
.L_x_171:
[----:B------:R-:W3:Y:S02]  /*4cd0*/  SYNCS.PHASECHK.TRANS64.TRYWAIT P0, [UR7+0x70], R3 ;  /* 0x00007003ff0075a7 */ /* 0x000ee40008001107 */
[----:B---3--:R-:W-:Y:S05]  /*4ce0*/  @!P0 BRA `(.L_x_81) ;  /* 0x0000003c007c8947 */ /* 0x008fea0003800000 */
.L_x_173:
[----:B-1----:R-:W-:-:S07]  /*4cf0*/  MOV R0, UR7 ;  /* 0x0000000700007c02 */ /* 0x002fce0008000f00 */
.L_x_82:
[----:B-1----:R-:W-:-:S04]  /*4d00*/  SHF.L.U32 R3, R32, 0x1f, RZ ;  /* 0x0000001f20037819 */ /* 0x002fc800000006ff */
[----:B------:R1:W3:Y:S03]  /*4d10*/  SYNCS.PHASECHK.TRANS64.TRYWAIT P0, [R0+URZ+0x78], R3 ;  /* 0x00007803000075a7 */ /* 0x0002e600080011ff */
[----:B---3--:R-:W-:Y:S05]  /*4d20*/  @!P0 NANOSLEEP.SYNCS 0x989680 ;  /* 0x009896800000895d */ /* 0x008fea0003900000 */
[----:B------:R-:W3:Y:S02]  /*4d30*/  @!P0 SYNCS.PHASECHK.TRANS64 P0, [R0+URZ+0x78], R3 ;  /* 0x00007803000085a7 */ /* 0x000ee400080010ff */
[----:B--23--:R-:W-:Y:S05]  /*4d40*/  @P0 EXIT ;  /* 0x000000000000094d */ /* 0x00cfea0003800000 */
[----:B------:R-:W-:Y:S05]  /*4d50*/  BRA `(.L_x_82) ;  /* 0xfffffffc00e87947 */ /* 0x000fea000383ffff */
.L_x_67:
[----:B------:R-:W-:-:S06]  /*4d60*/  UISETP.GE.AND UP1, UPT, UR8, 0x4, UPT ;  /* 0x000000040800788c */ /* 0x000fcc000bf26270 */
[----:B------:R-:W-:-:S13]  /*4d70*/  PLOP3.LUT P0, PT, PT, PT, UP1, 0x80, 0x8 ;  /* 0x000000000008781c */ /* 0x000fda0003f0f018 */
[----:B------:R-:W-:Y:S05]  /*4d80*/  @!P0 EXIT ;  /* 0x000000000000894d */ /* 0x000fea0003800000 */
[----:B------:R-:W-:Y:S01]  /*4d90*/  BAR.SYNC.DEFER_BLOCKING 0x6, 0xa0 ;  /* 0x0182800000007b1d */ /* 0x000fe20000010000 */
[C---:B------:R-:W-:Y:S01]  /*4da0*/  IMAD.SHL.U32 R7, R72.reuse, 0x20, RZ ;  /* 0x0000002048077824 */ /* 0x040fe200078e00ff */
[----:B------:R-:W-:Y:S01]  /*4db0*/  SHF.R.U32.HI R0, RZ, 0x1, R72 ;  /* 0x00000001ff007819 */ /* 0x000fe20000011648 */
[C---:B------:R-:W-:Y:S01]  /*4dc0*/  IMAD.SHL.U32 R64, R72.reuse, 0x10, RZ ;  /* 0x0000001048407824 */ /* 0x040fe200078e00ff */
[C---:B------:R-:W-:Y:S01]  /*4dd0*/  LOP3.LUT P0, RZ, R72.reuse, 0x4, RZ, 0xc0, !PT ;  /* 0x0000000448ff7812 */ /* 0x040fe2000780c0ff */
[----:B------:R-:W-:Y:S01]  /*4de0*/  IMAD.U32 R32, R72, 0x10000, RZ ;  /* 0x0001000048207824 */ /* 0x000fe200078e00ff */
[----:B------:R-:W-:Y:S02]  /*4df0*/  UMOV UR48, 0x400 ;  /* 0x0000040000307882 */ /* 0x000fe40000000000 */
[----:B------:R-:W1:Y:S01]  /*4e00*/  LDC R63, c[0x0][0x370] ;  /* 0x0000dc00ff3f7b82 */ /* 0x000e620000000800 */
[----:B------:R-:W-:Y:S01]  /*4e10*/  ULEA UR48, UR37, UR48, 0x18 ;  /* 0x0000003025307291 */ /* 0x000fe2000f8ec0ff */
[----:B------:R-:W-:Y:S01]  /*4e20*/  LOP3.LUT R5, R7, 0xc0, RZ, 0xc0, !PT ;  /* 0x000000c007057812 */ /* 0x000fe200078ec0ff */
[----:B------:R-:W-:Y:S01]  /*4e30*/  IMAD.MOV.U32 R71, RZ, RZ, 0x20 ;  /* 0x00000020ff477424 */ /* 0x000fe200078e00ff */
[----:B------:R-:W-:Y:S01]  /*4e40*/  LOP3.LUT R64, R64, 0x600, RZ, 0xc0, !PT ;  /* 0x0000060040407812 */ /* 0x000fe200078ec0ff */
[----:B------:R-:W-:Y:S01]  /*4e50*/  UIADD3 UR4, UPT, UPT, UR48, 0x200, URZ ;  /* 0x0000020030047890 */ /* 0x000fe2000fffe0ff */
[----:B------:R-:W-:Y:S01]  /*4e60*/  LOP3.LUT R0, R5, 0x8, R0, 0xf8, !PT ;  /* 0x0000000805007812 */ /* 0x000fe200078ef800 */
[----:B------:R-:W-:Y:S01]  /*4e70*/  IMAD.SHL.U32 R5, R72, 0x4, RZ ;  /* 0x0000000448057824 */ /* 0x000fe200078e00ff */
[----:B------:R-:W2:Y:S01]  /*4e80*/  LDC R28, c[0x0][0xb0c] ;  /* 0x0002c300ff1c7b82 */ /* 0x000ea20000000800 */
[----:B------:R-:W-:Y:S01]  /*4e90*/  LOP3.LUT R64, R64, 0x20, R7, 0xf8, !PT ;  /* 0x0000002040407812 */ /* 0x000fe200078ef807 */
[----:B------:R-:W-:Y:S01]  /*4ea0*/  IMAD.MOV.U32 R70, RZ, RZ, 0x1 ;  /* 0x00000001ff467424 */ /* 0x000fe200078e00ff */
[----:B------:R-:W-:Y:S01]  /*4eb0*/  LOP3.LUT R32, R32, 0x600000, RZ, 0xc0, !PT ;  /* 0x0060000020207812 */ /* 0x000fe200078ec0ff */
[----:B------:R-:W-:Y:S01]  /*4ec0*/  IMAD.MOV.U32 R30, RZ, RZ, RZ ;  /* 0x000000ffff1e7224 */ /* 0x000fe200078e00ff */
[----:B------:R-:W-:-:S02]  /*4ed0*/  LOP3.LUT R5, R0, 0x18, R5, 0x78, !PT ;  /* 0x0000001800057812 */ /* 0x000fc400078e7805 */
[----:B------:R-:W-:Y:S02]  /*4ee0*/  CS2R R68, SRZ ;  /* 0x0000000000447805 */ /* 0x000fe4000001ff00 */
[----:B------:R-:W-:Y:S01]  /*4ef0*/  LOP3.LUT R64, R64, 0x100, R7, 0xf8, !PT ;  /* 0x0000010040407812 */ /* 0x000fe200078ef807 */
[----:B------:R-:W4:Y:S01]  /*4f00*/  LDC R61, c[0x0][0xb20] ;  /* 0x0002c800ff3d7b82 */ /* 0x000f220000000800 */
[----:B------:R-:W3:Y:S01]  /*4f10*/  LDS R3, [UR48+0x140] ;  /* 0x00014030ff037984 */ /* 0x000ee20008000800 */
[----:B------:R-:W-:Y:S01]  /*4f20*/  LOP3.LUT R72, R72, 0x60, RZ, 0xc0, !PT ;  /* 0x0000006048487812 */ /* 0x000fe200078ec0ff */
[----:B------:R-:W-:Y:S01]  /*4f30*/  IMAD.MOV.U32 R75, RZ, RZ, RZ ;  /* 0x000000ffff4b7224 */ /* 0x000fe200078e00ff */
[----:B------:R-:W-:Y:S01]  /*4f40*/  LOP3.LUT R64, R64, R5, RZ, 0xfc, !PT ;  /* 0x0000000540407212 */ /* 0x000fe200078efcff */
[----:B------:R-:W-:Y:S01]  /*4f50*/  IMAD.U32 R66, RZ, RZ, UR4 ;  /* 0x00000004ff427e24 */ /* 0x000fe2000f8e00ff */
[----:B------:R-:W-:Y:S01]  /*4f60*/  SEL R71, R71, 0xffffffe0, !P0 ;  /* 0xffffffe047477807 */ /* 0x000fe20004000000 */
[----:B------:R-:W1:Y:S01]  /*4f70*/  LDCU.64 UR52, c[0x0][0x348] ;  /* 0x00006900ff3477ac */ /* 0x000e620008000a00 */
[----:B------:R-:W1:Y:S01]  /*4f80*/  LDC R27, c[0x0][0xb30] ;  /* 0x0002cc00ff1b7b82 */ /* 0x000e620000000800 */
[----:B------:R-:W1:Y:S01]  /*4f90*/  LDCU.64 UR38, c[0x0][0x888] ;  /* 0x00011100ff2677ac */ /* 0x000e620008000a00 */
[----:B------:R-:W1:Y:S06]  /*4fa0*/  LDCU.64 UR44, c[0x0][0x890] ;  /* 0x00011200ff2c77ac */ /* 0x000e6c0008000a00 */
[----:B------:R-:W1:Y:S01]  /*4fb0*/  LDC.64 R56, c[0x0][0xb10] ;  /* 0x0002c400ff387b82 */ /* 0x000e620000000a00 */
[----:B------:R-:W-:Y:S01]  /*4fc0*/  UMOV UR49, URZ ;  /* 0x000000ff00317c82 */ /* 0x000fe20008000000 */
[----:B------:R-:W-:-:S06]  /*4fd0*/  UMOV UR51, URZ ;  /* 0x000000ff00337c82 */ /* 0x000fcc0008000000 */
[----:B------:R-:W1:Y:S08]  /*4fe0*/  LDC.64 R24, c[0x0][0xb18] ;  /* 0x0002c600ff187b82 */ /* 0x000e700000000a00 */
[----:B------:R-:W1:Y:S08]  /*4ff0*/  LDC.64 R22, c[0x0][0xb28] ;  /* 0x0002ca00ff167b82 */ /* 0x000e700000000a00 */
[----:B------:R-:W1:Y:S01]  /*5000*/  LDC.64 R54, c[0x0][0x8b0] ;  /* 0x00022c00ff367b82 */ /* 0x000e620000000a00 */
[----:B---3--:R-:W-:-:S07]  /*5010*/  IMAD.IADD R32, R3, 0x1, R32 ;  /* 0x0000000103207824 */ /* 0x008fce00078e0220 */
[----:B------:R-:W3:Y:S08]  /*5020*/  LDC.64 R52, c[0x0][0x8a8] ;  /* 0x00022a00ff347b82 */ /* 0x000ef00000000a00 */
[----:B--2-4-:R-:W1:Y:S02]  /*5030*/  LDC R62, c[0x0][0x374] ;  /* 0x0000dd00ff3e7b82 */ /* 0x014e640000000800 */
.L_x_126:
[C---:B------:R-:W-:Y:S02]  /*5040*/  LEA R0, R75.reuse, UR48, 0x3 ;  /* 0x000000304b007c11 */ /* 0x040fe4000f8e18ff */
[----:B------:R-:W-:Y:S02]  /*5050*/  SHF.L.U32 R3, R68, 0x1f, RZ ;  /* 0x0000001f44037819 */ /* 0x000fe400000006ff */
[----:B------:R-:W-:Y:S02]  /*5060*/  LEA R16, R75, UR48, 0x4 ;  /* 0x000000304b107c11 */ /* 0x000fe4000f8e20ff */
[----:B------:R-:W2:Y:S02]  /*5070*/  SYNCS.PHASECHK.TRANS64.TRYWAIT P0, [R0+URZ+0x90], R3 ;  /* 0x00009003000075a7 */ /* 0x000ea400080011ff */
[----:B-12---:R-:W-:Y:S05]  /*5080*/  @!P0 BRA `(.L_x_83) ;  /* 0x0000003800ac8947 */ /* 0x006fea0003800000 */
.L_x_174:
[----:B------:R-:W4:Y:S01]  /*5090*/  LDC.64 R12, c[0x0][0xb10] ;  /* 0x0002c400ff0c7b82 */ /* 0x000f220000000a00 */
[----:B------:R-:W3:Y:S01]  /*50a0*/  LDS.128 R16, [R16+0x120] ;  /* 0x0001200010107984 */ /* 0x000ee20000000c00 */
[----:B-1----:R-:W-:Y:S01]  /*50b0*/  ISETP.NE.AND P1, PT, R27, 0x1, PT ;  /* 0x000000011b00780c */ /* 0x002fe20003f25270 */
[----:B--2---:R-:W-:Y:S01]  /*50c0*/  VIADD R0, R0, 0xa0 ;  /* 0x000000a000007836 */ /* 0x004fe20000000000 */
[----:B------:R-:W-:Y:S04]  /*50d0*/  ISETP.GE.AND P0, PT, R26, 0x1, PT ;  /* 0x000000011a00780c */ /* 0x000fe80003f06270 */
[----:B------:R-:W1:Y:S01]  /*50e0*/  LDC.64 R10, c[0x0][0xb18] ;  /* 0x0002c600ff0a7b82 */ /* 0x000e620000000a00 */
[----:B------:R-:W-:Y:S01]  /*50f0*/  PRMT R0, RZ, 0x654, R0 ;  /* 0x00000654ff007816 */ /* 0x000fe20000000000 */
[----:B------:R-:W-:Y:S01]  /*5100*/  @!PT LDS RZ, [RZ] ;  /* 0x00000000fffff984 */ /* 0x000fe20000000800 */
[----:B------:R-:W-:Y:S01]  /*5110*/  @!PT LDS RZ, [RZ] ;  /* 0x00000000fffff984 */ /* 0x000fe20000000800 */
[----:B------:R-:W-:Y:S01]  /*5120*/  @!PT LDS RZ, [RZ] ;  /* 0x00000000fffff984 */ /* 0x000fe20000000800 */
[----:B------:R-:W-:Y:S01]  /*5130*/  @!PT LDS RZ, [RZ] ;  /* 0x00000000fffff984 */ /* 0x000fe20000000800 */
[----:B------:R2:W-:Y:S06]  /*5140*/  MEMBAR.ALL.CTA ;  /* 0x0000000000007992 */ /* 0x0005ec0000008000 */
[----:B--2---:R-:W2:Y:S01]  /*5150*/  FENCE.VIEW.ASYNC.S ;  /* 0x00000000000073c6 */ /* 0x004ea20000000000 */
[----:B------:R-:W1:Y:S08]  /*5160*/  @!P1 LDC R14, c[0x0][0xb20] ;  /* 0x0002c800ff0e9b82 */ /* 0x000e700000000800 */
[----:B------:R-:W1:Y:S01]  /*5170*/  @!P1 LDC R9, c[0x0][0xb0c] ;  /* 0x0002c300ff099b82 */ /* 0x000e620000000800 */
[----:B--2---:R2:W-:Y:S01]  /*5180*/  SYNCS.ARRIVE.TRANS64.RED.A1T0 RZ, [R0+URZ], RZ ;  /* 0x000000ff00ff79a7 */ /* 0x0045e200081004ff */
[----:B---3--:R-:W-:Y:S04]  /*5190*/  LOP3.LUT P4, RZ, R18, 0x1, RZ, 0xc0, !PT ;  /* 0x0000000112ff7812 */ /* 0x008fe8000788c0ff */
[----:B------:R-:W-:Y:S09]  /*51a0*/  P2R R73, PR, RZ, 0x10 ;  /* 0x00000010ff497803 */ /* 0x000ff20000000000 */
[----:B------:R-:W-:Y:S02]  /*51b0*/  @P4 MOV R31, R16 ;  /* 0x00000010001f4202 */ /* 0x000fe40000000f00 */
[----:B------:R-:W-:Y:S01]  /*51c0*/  @P4 LOP3.LUT R29, R17, 0xffff, RZ, 0xc0, !PT ;  /* 0x0000ffff111d4812 */ /* 0x000fe200078ec0ff */
[----:B--2-4-:R-:W-:Y:S06]  /*51d0*/  @!P0 BRA `(.L_x_84) ;  /* 0x0000000000a48947 */ /* 0x014fec0003800000 */
[----:B------:R-:W-:Y:S01]  /*51e0*/  IMAD.HI.U32 R36, R62, R25, RZ ;  /* 0x000000193e247227 */ /* 0x000fe200078e00ff */
[----:B------:R-:W-:Y:S02]  /*51f0*/  ISETP.NE.AND P0, PT, R24, 0x1, PT ;  /* 0x000000011800780c */ /* 0x000fe40003f05270 */
[----:B------:R-:W-:Y:S01]  /*5200*/  ISETP.NE.AND P2, PT, R26, 0x1, PT ;  /* 0x000000011a00780c */ /* 0x000fe20003f45270 */
[-C--:B------:R-:W-:Y:S01]  /*5210*/  IMAD.HI.U32 R34, R63, R56.reuse, RZ ;  /* 0x000000383f227227 */ /* 0x080fe200078e00ff */
[----:B------:R-:W-:Y:S02]  /*5220*/  SHF.R.U32.HI R37, RZ, R61, R36 ;  /* 0x0000003dff257219 */ /* 0x000fe40000011624 */
[----:B------:R-:W-:Y:S01]  /*5230*/  ISETP.NE.AND P3, PT, R28, 0x1, PT ;  /* 0x000000011c00780c */ /* 0x000fe20003f65270 */
[----:B------:R-:W-:Y:S01]  /*5240*/  IMAD.HI.U32 R40, R29, R25, RZ ;  /* 0x000000191d287227 */ /* 0x000fe200078e00ff */
[----:B------:R-:W-:Y:S02]  /*5250*/  SHF.R.U32.HI R34, RZ, R57, R34 ;  /* 0x00000039ff227219 */ /* 0x000fe40000011622 */
[----:B------:R-:W-:Y:S01]  /*5260*/  SEL R3, R62, R37, !P0 ;  /* 0x000000253e037207 */ /* 0x000fe20004000000 */
[----:B------:R-:W-:Y:S01]  /*5270*/  IMAD.HI.U32 R38, R31, R56, RZ ;  /* 0x000000381f267227 */ /* 0x000fe200078e00ff */
[----:B------:R-:W-:Y:S03]  /*5280*/  SEL R7, R63, R34, !P3 ;  /* 0x000000223f077207 */ /* 0x000fe60005800000 */
[-C--:B------:R-:W-:Y:S01]  /*5290*/  IMAD.HI.U32 R34, R3, R22.reuse, RZ ;  /* 0x0000001603227227 */ /* 0x080fe200078e00ff */
[----:B------:R-:W-:Y:S03]  /*52a0*/  SHF.R.U32.HI R38, RZ, R57, R38 ;  /* 0x00000039ff267219 */ /* 0x000fe60000011626 */
[----:B------:R-:W-:Y:S01]  /*52b0*/  IMAD.HI.U32 R36, R7, R22, RZ ;  /* 0x0000001607247227 */ /* 0x000fe200078e00ff */
[----:B------:R-:W-:Y:S02]  /*52c0*/  @P2 SHF.R.U32.HI R3, RZ, R23, R34 ;  /* 0x00000017ff032219 */ /* 0x000fe40000011622 */
[----:B------:R-:W-:Y:S02]  /*52d0*/  SHF.R.U32.HI R34, RZ, R61, R40 ;  /* 0x0000003dff227219 */ /* 0x000fe40000011628 */
[----:B------:R-:W-:Y:S01]  /*52e0*/  @P2 SHF.R.U32.HI R7, RZ, R23, R36 ;  /* 0x00000017ff072219 */ /* 0x000fe20000011624 */
[C---:B------:R-:W-:Y:S01]  /*52f0*/  IMAD R2, R26.reuse, R3, RZ ;  /* 0x000000031a027224 */ /* 0x040fe200078e02ff */
[----:B------:R-:W-:Y:S02]  /*5300*/  SEL R5, R29, R34, !P0 ;  /* 0x000000221d057207 */ /* 0x000fe40004000000 */
[----:B------:R-:W-:Y:S01]  /*5310*/  SEL R3, R31, R38, !P3 ;  /* 0x000000261f037207 */ /* 0x000fe20005800000 */
[----:B------:R-:W-:Y:S01]  /*5320*/  IMAD R4, R26, R7, RZ ;  /* 0x000000071a047224 */ /* 0x000fe200078e02ff */
[C---:B------:R-:W-:Y:S01]  /*5330*/  ISETP.GE.AND P0, PT, R5.reuse, R2, PT ;  /* 0x000000020500720c */ /* 0x040fe20003f06270 */
[----:B------:R-:W-:Y:S03]  /*5340*/  IMAD.HI.U32 R6, R5, R22, RZ ;  /* 0x0000001605067227 */ /* 0x000fe600078e00ff */
[----:B------:R-:W-:Y:S01]  /*5350*/  ISETP.GE.OR P0, PT, R3, R4, P0 ;  /* 0x000000040300720c */ /* 0x000fe20000706670 */
[----:B------:R-:W-:Y:S01]  /*5360*/  IMAD.MOV R4, RZ, RZ, -R3 ;  /* 0x000000ffff047224 */ /* 0x000fe200078e0a03 */
[-C--:B------:R-:W-:Y:S03]  /*5370*/  SHF.R.U32.HI R6, RZ, R23.reuse, R6 ;  /* 0x00000017ff067219 */ /* 0x080fe60000011606 */
[----:B------:R-:W-:Y:S01]  /*5380*/  IMAD R31, R28, R4, R31 ;  /* 0x000000041c1f7224 */ /* 0x000fe200078e021f */
[----:B------:R-:W-:Y:S05]  /*5390*/  SEL R15, R5, R6, !P2 ;  /* 0x00000006050f7207 */ /* 0x000fea0005000000 */
[----:B------:R-:W-:Y:S02]  /*53a0*/  IMAD.MOV R6, RZ, RZ, -R15 ;  /* 0x000000ffff067224 */ /* 0x000fe400078e0a0f */
[C---:B------:R-:W-:Y:S04]  /*53b0*/  @!P0 IMAD.HI.U32 R2, R3.reuse, R22, RZ ;  /* 0x0000001603028227 */ /* 0x040fe800078e00ff */
[----:B------:R-:W-:Y:S01]  /*53c0*/  IMAD R6, R26, R6, R5 ;  /* 0x000000061a067224 */ /* 0x000fe200078e0205 */
[----:B------:R-:W-:Y:S04]  /*53d0*/  @!P0 SHF.R.U32.HI R2, RZ, R23, R2 ;  /* 0x00000017ff028219 */ /* 0x000fe80000011602 */
[----:B------:R-:W-:Y:S02]  /*53e0*/  @!P0 SEL R0, R3, R2, !P2 ;  /* 0x0000000203008207 */ /* 0x000fe40005000000 */
[----:B------:R-:W-:Y:S02]  /*53f0*/  IADD3 R2, PT, PT, -R5, RZ, RZ ;  /* 0x000000ff05027210 */ /* 0x000fe40007ffe1ff */
[----:B------:R-:W-:Y:S01]  /*5400*/  @!P0 IADD3 R8, PT, PT, R15, -R0, RZ ;  /* 0x800000000f088210 */ /* 0x000fe20007ffe0ff */
[----:B------:R-:W-:Y:S02]  /*5410*/  @!P0 IMAD R0, R7, R6, R0 ;  /* 0x0000000607008224 */ /* 0x000fe400078e0200 */
[----:B------:R-:W-:Y:S02]  /*5420*/  IMAD R29, R24, R2, R29 ;  /* 0x00000002181d7224 */ /* 0x000fe400078e021d */
[----:B------:R-:W-:Y:S02]  /*5430*/  @!P0 IMAD R5, R8, R26, R3 ;  /* 0x0000001a08058224 */ /* 0x000fe400078e0203 */
[----:B------:R-:W-:Y:S04]  /*5440*/  @!P0 IMAD.MOV.U32 R3, RZ, RZ, R0 ;  /* 0x000000ffff038224 */ /* 0x000fe800078e0000 */
[----:B------:R-:W-:Y:S02]  /*5450*/  IMAD R31, R3, R28, R31 ;  /* 0x0000001c031f7224 */ /* 0x000fe400078e021f */
[----:B------:R-:W-:Y:S07]  /*5460*/  IMAD R29, R5, R24, R29 ;  /* 0x00000018051d7224 */ /* 0x000fee00078e021d */
.L_x_84:
[----:B-1----:R-:W-:Y:S01]  /*5470*/  @!P1 ISETP.NE.AND P0, PT, R10, 0x1, PT ;  /* 0x000000010a00980c */ /* 0x002fe20003f05270 */
[----:B------:R-:W-:Y:S01]  /*5480*/  @!P1 IMAD.HI.U32 R3, R29, R11, RZ ;  /* 0x0000000b1d039227 */ /* 0x000fe200078e00ff */
[----:B------:R-:W-:Y:S01]  /*5490*/  R2UR UR42, R21 ;  /* 0x00000000152a72ca */ /* 0x000fe200000e0000 */
[----:B------:R-:W-:Y:S01]  /*54a0*/  BSSY.RECONVERGENT B6, `(.L_x_85) ;  /* 0x0000031000067945 */ /* 0x000fe20003800200 */
[----:B------:R-:W-:Y:S01]  /*54b0*/  R2UR UR41, R20 ;  /* 0x00000000142972ca */ /* 0x000fe200000e0000 */
[----:B------:R-:W-:Y:S01]  /*54c0*/  @!P1 IMAD.HI.U32 R0, R31, R12, RZ ;  /* 0x0000000c1f009227 */ /* 0x000fe200078e00ff */
[----:B------:R-:W-:Y:S02]  /*54d0*/  @!P1 SHF.R.U32.HI R2, RZ, R14, R3 ;  /* 0x0000000eff029219 */ /* 0x000fe40000011603 */
[----:B------:R-:W-:Y:S01]  /*54e0*/  @!P1 ISETP.NE.AND P2, PT, R9, 0x1, PT ;  /* 0x000000010900980c */ /* 0x000fe20003f45270 */
[----:B------:R-:W-:Y:S01]  /*54f0*/  VIADD R75, R75, 0x1 ;  /* 0x000000014b4b7836 */ /* 0x000fe20000000000 */
[----:B------:R-:W-:Y:S02]  /*5500*/  @!P1 SEL R2, R29, R2, !P0 ;  /* 0x000000021d029207 */ /* 0x000fe40004000000 */
[----:B------:R-:W-:Y:S02]  /*5510*/  @!P1 SHF.R.U32.HI R0, RZ, R13, R0 ;  /* 0x0000000dff009219 */ /* 0x000fe40000011600 */
[----:B------:R-:W-:Y:S01]  /*5520*/  LOP3.LUT P0, RZ, R66, 0x1b0, RZ, 0xc0, !PT ;  /* 0x000001b042ff7812 */ /* 0x000fe2000780c0ff */
[----:B------:R-:W-:Y:S01]  /*5530*/  USHF.L.U32 UR42, UR42, 0x6, URZ ;  /* 0x000000062a2a7899 */ /* 0x000fe200080006ff */
[----:B------:R-:W-:Y:S01]  /*5540*/  @!P1 SEL R3, R31, R0, !P2 ;  /* 0x000000001f039207 */ /* 0x000fe20005000000 */
[----:B------:R-:W-:Y:S01]  /*5550*/  USHF.L.U32 UR41, UR41, 0x7, URZ ;  /* 0x0000000729297899 */ /* 0x000fe200080006ff */
[----:B------:R-:W-:Y:S03]  /*5560*/  @P4 SHF.R.U32.HI R67, RZ, 0x10, R17 ;  /* 0x00000010ff434819 */ /* 0x000fe60000011611 */
[----:B------:R-:W-:Y:S02]  /*5570*/  @!P1 IMAD.IADD R0, R2, 0x1, -R3 ;  /* 0x0000000102009824 */ /* 0x000fe400078e0a03 */
[----:B------:R-:W-:Y:S02]  /*5580*/  @!P1 IMAD.IADD R2, R3, 0x1, -R2 ;  /* 0x0000000103029824 */ /* 0x000fe400078e0a02 */
[----:B------:R-:W-:Y:S02]  /*5590*/  @!P1 IMAD R31, R0, R9, R31 ;  /* 0x00000009001f9224 */ /* 0x000fe400078e021f */
[----:B------:R-:W-:Y:S01]  /*55a0*/  @!P1 IMAD R29, R2, R10, R29 ;  /* 0x0000000a021d9224 */ /* 0x000fe200078e021d */
[----:B------:R-:W-:Y:S06]  /*55b0*/  @!P0 BRA `(.L_x_86) ;  /* 0x00000000007c8947 */ /* 0x000fec0003800000 */
[----:B------:R-:W1:Y:S01]  /*55c0*/  LDCU.64 UR8, c[0x4][0x80] ;  /* 0x01001000ff0877ac */ /* 0x000e620008000a00 */
[----:B------:R-:W-:Y:S01]  /*55d0*/  MOV R2, 0x0 ;  /* 0x0000000000027802 */ /* 0x000fe20000000f00 */
[----:B------:R-:W-:Y:S02]  /*55e0*/  HFMA2 R12, -RZ, RZ, 0, 5.9604644775390625e-08 ;  /* 0x00000001ff0c7431 */ /* 0x000fe400000001ff */
[----:B------:R-:W-:Y:S01]  /*55f0*/  IMAD.MOV.U32 R8, RZ, RZ, 0x70 ;  /* 0x00000070ff087424 */ /* 0x000fe200078e00ff */
[----:B------:R2:W3:Y:S01]  /*5600*/  LDC.64 R14, c[0x4][R2] ;  /* 0x01000000020e7b82 */ /* 0x0004e20000000a00 */
[----:B------:R-:W4:Y:S01]  /*5610*/  LDCU.64 UR6, c[0x4][0x88] ;  /* 0x01001100ff0677ac */ /* 0x000f220008000a00 */
[----:B------:R-:W-:Y:S01]  /*5620*/  IMAD.MOV.U32 R13, RZ, RZ, RZ ;  /* 0x000000ffff0d7224 */ /* 0x000fe200078e00ff */
[----:B------:R-:W2:Y:S01]  /*5630*/  LDCU.64 UR4, c[0x4][0x8] ;  /* 0x01000100ff0477ac */ /* 0x000ea20008000a00 */
[----:B-1----:R-:W-:Y:S01]  /*5640*/  MOV R5, UR9 ;  /* 0x0000000900057c02 */ /* 0x002fe20008000f00 */
[----:B------:R-:W-:Y:S01]  /*5650*/  IMAD.U32 R4, RZ, RZ, UR8 ;  /* 0x00000008ff047e24 */ /* 0x000fe2000f8e00ff */
[----:B----4-:R-:W-:Y:S01]  /*5660*/  MOV R7, UR7 ;  /* 0x0000000700077c02 */ /* 0x010fe20008000f00 */
[----:B------:R-:W-:Y:S01]  /*5670*/  IMAD.U32 R6, RZ, RZ, UR6 ;  /* 0x00000006ff067e24 */ /* 0x000fe2000f8e00ff */
[----:B--2---:R-:W-:Y:S01]  /*5680*/  MOV R11, UR5 ;  /* 0x00000005000b7c02 */ /* 0x004fe20008000f00 */
[----:B------:R-:W-:Y:S02]  /*5690*/  IMAD.U32 R10, RZ, RZ, UR4 ;  /* 0x00000004ff0a7e24 */ /* 0x000fe4000f8e00ff */
[----:B------:R-:W-:Y:S07]  /*56a0*/  LEPC R20, `(.L_x_87) ;  /* 0x000000001014794e */ /* 0x000fee0000000000 */
[----:B---3-5:R-:W-:Y:S05]  /*56b0*/  CALL.ABS.NOINC R14 ;  /* 0x000000000e007343 */ /* 0x028fea0003c00000 */
.L_x_87:
[----:B------:R-:W1:Y:S01]  /*56c0*/  LDCU.64 UR8, c[0x4][0x80] ;  /* 0x01001000ff0877ac */ /* 0x000e620008000a00 */
[----:B------:R-:W2:Y:S01]  /*56d0*/  LDC.64 R2, c[0x4][R2] ;  /* 0x0100000002027b82 */ /* 0x000ea20000000a00 */
[----:B------:R-:W-:Y:S02]  /*56e0*/  HFMA2 R12, -RZ, RZ, 0, 5.9604644775390625e-08 ;  /* 0x00000001ff0c7431 */ /* 0x000fe400000001ff */
[----:B------:R-:W-:Y:S02]  /*56f0*/  IMAD.MOV.U32 R8, RZ, RZ, 0x70 ;  /* 0x00000070ff087424 */ /* 0x000fe400078e00ff */
[----:B------:R-:W-:Y:S01]  /*5700*/  IMAD.MOV.U32 R13, RZ, RZ, RZ ;  /* 0x000000ffff0d7224 */ /* 0x000fe200078e00ff */
[----:B------:R-:W3:Y:S01]  /*5710*/  LDCU.64 UR6, c[0x4][0x88] ;  /* 0x01001100ff0677ac */ /* 0x000ee20008000a00 */
[----:B------:R-:W4:Y:S01]  /*5720*/  LDCU.64 UR4, c[0x4][0x8] ;  /* 0x01000100ff0477ac */ /* 0x000f220008000a00 */
[----:B-1----:R-:W-:Y:S02]  /*5730*/  MOV R4, UR8 ;  /* 0x0000000800047c02 */ /* 0x002fe40008000f00 */
[----:B------:R-:W-:Y:S02]  /*5740*/  MOV R5, UR9 ;  /* 0x0000000900057c02 */ /* 0x000fe40008000f00 */
[----:B---3--:R-:W-:Y:S01]  /*5750*/  MOV R7, UR7 ;  /* 0x0000000700077c02 */ /* 0x008fe20008000f00 */
[----:B------:R-:W-:Y:S01]  /*5760*/  IMAD.U32 R6, RZ, RZ, UR6 ;  /* 0x00000006ff067e24 */ /* 0x000fe2000f8e00ff */
[----:B----4-:R-:W-:Y:S01]  /*5770*/  MOV R11, UR5 ;  /* 0x00000005000b7c02 */ /* 0x010fe20008000f00 */
[----:B------:R-:W-:Y:S02]  /*5780*/  IMAD.U32 R10, RZ, RZ, UR4 ;  /* 0x00000004ff0a7e24 */ /* 0x000fe4000f8e00ff */
[----:B------:R-:W-:Y:S07]  /*5790*/  LEPC R20, `(.L_x_86) ;  /* 0x000000001014794e */ /* 0x000fee0000000000 */
[----:B--2---:R-:W-:Y:S05]  /*57a0*/  CALL.ABS.NOINC R2 ;  /* 0x0000000002007343 */ /* 0x004fea0003c00000 */
.L_x_86:
[----:B------:R-:W-:Y:S05]  /*57b0*/  BSYNC.RECONVERGENT B6 ;  /* 0x0000000000067941 */ /* 0x000fea0003800200 */
.L_x_85:
[----:B------:R-:W-:Y:S01]  /*57c0*/  ISETP.NE.U32.AND P4, PT, R54, RZ, PT ;  /* 0x000000ff3600720c */ /* 0x000fe20003f85070 */
[----:B------:R-:W-:Y:S01]  /*57d0*/  UISETP.NE.AND UP2, UPT, UR50, URZ, UPT ;  /* 0x000000ff3200728c */ /* 0x000fe2000bf45270 */
[----:B------:R-:W-:Y:S01]  /*57e0*/  ISETP.NE.U32.AND P2, PT, RZ, UR38, PT ;  /* 0x00000026ff007c0c */ /* 0x000fe2000bf45070 */
[----:B------:R-:W-:Y:S01]  /*57f0*/  UISETP.NE.U32.AND UP1, UPT, UR44, URZ, UPT ;  /* 0x000000ff2c00728c */ /* 0x000fe2000bf25070 */
[----:B------:R-:W-:Y:S01]  /*5800*/  ISETP.NE.AND.EX P4, PT, R55, RZ, PT, P4 ;  /* 0x000000ff3700720c */ /* 0x000fe20003f85340 */
[----:B------:R-:W-:Y:S01]  /*5810*/  UPLOP3.LUT UP0, UPT, UPT, UPT, UPT, 0x40, 0x4 ;  /* 0x000000000004789c */ /* 0x000fe20003f0e870 */
[----:B------:R-:W-:Y:S01]  /*5820*/  ISETP.NE.AND.EX P2, PT, RZ, UR39, PT, P2 ;  /* 0x00000027ff007c0c */ /* 0x000fe2000bf45320 */
[----:B------:R-:W-:Y:S01]  /*5830*/  UISETP.NE.AND.EX UP1, UPT, UR45, URZ, UPT, UP1 ;  /* 0x000000ff2d00728c */ /* 0x000fe2000bf25310 */
[----:B------:R-:W-:Y:S04]  /*5840*/  PLOP3.LUT P1, PT, PT, PT, UP2, 0x80, 0x8 ;  /* 0x000000000008781c */ /* 0x000fe80003f2f028 */
[----:B------:R-:W-:Y:S06]  /*5850*/  @UP2 UPLOP3.LUT UP0, UPT, UPT, UPT, UP1, 0x80, 0x8 ;  /* 0x000000000008289c */ /* 0x000fec0003f0f010 */
[----:B------:R-:W-:Y:S01]  /*5860*/  PLOP3.LUT P0, PT, PT, PT, UP0, 0x80, 0x8 ;  /* 0x000000000008781c */ /* 0x000fe20003f0f008 */
[----:B------:R-:W-:Y:S01]  /*5870*/  @!UPT UIADD3 URZ, UPT, UPT, URZ, URZ, URZ ;  /* 0x000000fffffff290 */ /* 0x000fe2000fffe0ff */
[----:B------:R-:W-:Y:S11]  /*5880*/  BRA.U !UP1, `(.L_x_88) ;  /* 0x0000000109387547 */ /* 0x000ff6000b800000 */
[----:B------:R-:W-:Y:S01]  /*5890*/  UISETP.NE.U32.AND UP0, UPT, UR38, URZ, UPT ;  /* 0x000000ff2600728c */ /* 0x000fe2000bf05070 */
[----:B------:R-:W-:Y:S02]  /*58a0*/  HFMA2 R0, -RZ, RZ, 0, 5.9604644775390625e-08 ;  /* 0x00000001ff007431 */ /* 0x000fe400000001ff */
[----:B------:R-:W-:Y:S01]  /*58b0*/  IMAD.MOV.U32 R59, RZ, RZ, 0x1 ;  /* 0x00000001ff3b7424 */ /* 0x000fe200078e00ff */
[----:B------:R-:W-:Y:S06]  /*58c0*/  UISETP.NE.AND.EX UP0, UPT, UR39, URZ, UPT, UP0 ;  /* 0x000000ff2700728c */ /* 0x000fec000bf05300 */
[----:B------:R-:W-:Y:S05]  /*58d0*/  PLOP3.LUT P3, PT, PT, PT, UP0, 0x80, 0x8 ;  /* 0x000000000008781c */ /* 0x000fea0003f6f008 */
[----:B------:R-:W1:Y:S01]  /*58e0*/  @UP0 LDCU.64 UR6, c[0x0][0x888] ;  /* 0x00011100ff0607ac */ /* 0x000e620008000a00 */
[----:B------:R-:W-:Y:S07]  /*58f0*/  @UP0 UIMAD UR4, UR36, UR44, URZ ;  /* 0x0000002c240402a4 */ /* 0x000fee000f8e02ff */
[----:B------:R-:W-:Y:S01]  /*5900*/  @!P3 PRMT R59, R0, 0x7610, R59 ;  /* 0x00007610003bb816 */ /* 0x000fe2000000003b */
[----:B-1----:R-:W-:Y:S03]  /*5910*/  @UP0 UIMAD.WIDE UR6, UR4, 0x4, UR6 ;  /* 0x00000004040608a5 */ /* 0x002fe6000f8e0206 */
[----:B------:R-:W1:Y:S03]  /*5920*/  @!UP0 LDCU UR4, c[0x0][0x880] ;  /* 0x00011000ff0487ac */ /* 0x000e660008000800 */
[----:B------:R-:W-:Y:S01]  /*5930*/  IMAD.U32 R2, RZ, RZ, UR6 ;  /* 0x00000006ff027e24 */ /* 0x000fe2000f8e00ff */
[----:B------:R-:W-:Y:S05]  /*5940*/  MOV R3, UR7 ;  /* 0x0000000700037c02 */ /* 0x000fea0008000f00 */
[----:B-----5:R2:W5:Y:S02]  /*5950*/  @P3 LDG.E R35, desc[UR46][R2.64] ;  /* 0x0000002e02233981 */ /* 0x020564000c1e1900 */
[----:B-12---:R-:W-:Y:S02]  /*5960*/  @!P3 IMAD.U32 R35, RZ, RZ, UR4 ;  /* 0x00000004ff23be24 */ /* 0x006fe4000f8e00ff */
.L_x_88:
[----:B------:R-:W-:Y:S05]  /*5970*/  @!P4 BRA `(.L_x_89) ;  /* 0x000000000020c947 */ /* 0x000fea0003800000 */
[----:B------:R-:W-:Y:S04]  /*5980*/  ISETP.NE.U32.AND P3, PT, R52, RZ, PT ;  /* 0x000000ff3400720c */ /* 0x000fe80003f65070 */
[----:B------:R-:W-:Y:S11]  /*5990*/  ISETP.NE.AND.EX P3, PT, R53, RZ, PT, P3 ;  /* 0x000000ff3500720c */ /* 0x000ff60003f65330 */
[----:B------:R-:W-:Y:S02]  /*59a0*/  @!UPT UIADD3 URZ, UPT, UPT, URZ, URZ, URZ ;  /* 0x000000fffffff290 */ /* 0x000fe4000fffe0ff */
[----:B------:R-:W1:Y:S01]  /*59b0*/  @P3 LDC.64 R2, c[0x0][0x8a8] ;  /* 0x00022a00ff023b82 */ /* 0x000e620000000a00 */
[----:B------:R-:W-:Y:S04]  /*59c0*/  @P3 IMAD R0, R54, UR36, RZ ;  /* 0x0000002436003c24 */ /* 0x000fe8000f8e02ff */
[----:B-1----:R-:W-:Y:S05]  /*59d0*/  @P3 IMAD.WIDE R2, R0, 0x4, R2 ;  /* 0x0000000400023825 */ /* 0x002fea00078e0202 */
[----:B-----5:R1:W5:Y:S02]  /*59e0*/  @P3 LDG.E R33, desc[UR46][R2.64] ;  /* 0x0000002e02213981 */ /* 0x020364000c1e1900 */
[----:B-1----:R-:W2:Y:S02]  /*59f0*/  @!P3 LDC R33, c[0x0][0x8a0] ;  /* 0x00022800ff21bb82 */ /* 0x002ea40000000800 */
.L_x_89:
[----:B-----5:R-:W-:Y:S01]  /*5a00*/  FSETP.NEU.AND P3, PT, R35, RZ, PT ;  /* 0x000000ff2300720b */ /* 0x020fe20003f6d000 */
[----:B------:R-:W-:Y:S01]  /*5a10*/  IMAD.SHL.U32 R80, R64, 0x2, RZ ;  /* 0x0000000240507824 */ /* 0x000fe200078e00ff */
[----:B------:R-:W-:Y:S01]  /*5a20*/  SEL R7, RZ, 0xffffffff, P2 ;  /* 0xffffffffff077807 */ /* 0x000fe20001000000 */
[----:B------:R-:W-:Y:S01]  /*5a30*/  BSSY B1, `(.L_x_90) ;  /* 0x0000036000017945 */ /* 0x000fe20003800000 */
[----:B------:R-:W-:Y:S01]  /*5a40*/  @P1 LOP3.LUT P2, RZ, R59, 0xff, RZ, 0xc0, !PT ;  /* 0x000000ff3bff1812 */ /* 0x000fe2000784c0ff */
[----:B------:R-:W-:Y:S01]  /*5a50*/  VIADD R78, R80, UR48 ;  /* 0x00000030504e7c36 */ /* 0x000fe20008000000 */
[----:B------:R-:W-:Y:S01]  /*5a60*/  @P1 SEL R2, RZ, 0xffffffff, P3 ;  /* 0xffffffffff021807 */ /* 0x000fe20001800000 */
[----:B------:R-:W-:Y:S01]  /*5a70*/  IMAD.MOV.U32 R81, RZ, RZ, 0x1 ;  /* 0x00000001ff517424 */ /* 0x000fe200078e00ff */
[----:B------:R-:W-:Y:S01]  /*5a80*/  LOP3.LUT R70, R70, 0x1, RZ, 0x3c, !PT ;  /* 0x0000000146467812 */ /* 0x000fe200078e3cff */
[----:B------:R-:W-:Y:S01]  /*5a90*/  IMAD.MOV.U32 R39, RZ, RZ, RZ ;  /* 0x000000ffff277224 */ /* 0x000fe200078e00ff */
[----:B------:R-:W-:Y:S02]  /*5aa0*/  @P0 SEL R2, R7, R2, !P2 ;  /* 0x0000000207020207 */ /* 0x000fe40005000000 */
[----:B------:R-:W-:Y:S02]  /*5ab0*/  CS2R R50, SRZ ;  /* 0x0000000000327805 */ /* 0x000fe4000001ff00 */
[----:B------:R-:W-:Y:S02]  /*5ac0*/  LEA R79, R30, UR48, 0x3 ;  /* 0x000000301e4f7c11 */ /* 0x000fe4000f8e18ff */
[----:B------:R-:W-:Y:S02]  /*5ad0*/  CS2R R48, SRZ ;  /* 0x0000000000307805 */ /* 0x000fe4000001ff00 */
[----:B------:R-:W-:Y:S02]  /*5ae0*/  @P1 LOP3.LUT R2, R2, 0x1, RZ, 0xc0, !PT ;  /* 0x0000000102021812 */ /* 0x000fe400078ec0ff */
[----:B------:R-:W-:Y:S02]  /*5af0*/  CS2R R42, SRZ ;  /* 0x00000000002a7805 */ /* 0x000fe4000001ff00 */
[----:B------:R-:W-:Y:S02]  /*5b00*/  SHF.L.U32 R0, R69, 0x1f, RZ ;  /* 0x0000001f45007819 */ /* 0x000fe400000006ff */
[----:B------:R-:W-:Y:S02]  /*5b10*/  CS2R R40, SRZ ;  /* 0x0000000000287805 */ /* 0x000fe4000001ff00 */
[----:B------:R-:W-:Y:S01]  /*5b20*/  ISETP.NE.U32.OR P5, PT, R2, 0x1, !P1 ;  /* 0x000000010200780c */ /* 0x000fe20004fa5470 */
[----:B------:R-:W-:Y:S01]  /*5b30*/  IMAD.IADD R77, R71, 0x1, R78 ;  /* 0x00000001474d7824 */ /* 0x000fe200078e024e */
[----:B------:R-:W-:Y:S02]  /*5b40*/  PLOP3.LUT P2, PT, PT, PT, UP1, 0x80, 0x8 ;  /* 0x000000000008781c */ /* 0x000fe40003f4f018 */
[----:B------:R-:W-:Y:S02]  /*5b50*/  LEA.HI R5, R30, R30, RZ, 0x1 ;  /* 0x0000001e1e057211 */ /* 0x000fe400078f08ff */
[----:B------:R-:W-:Y:S02]  /*5b60*/  LOP3.LUT P4, R74, R59, 0xff, RZ, 0xc0, !PT ;  /* 0x000000ff3b4a7812 */ /* 0x000fe4000788c0ff */
[----:B------:R-:W-:Y:S01]  /*5b70*/  SEL R2, RZ, 0xffffffff, P3 ;  /* 0xffffffffff027807 */ /* 0x000fe20001800000 */
[C---:B------:R-:W-:Y:S01]  /*5b80*/  IMAD.SHL.U32 R3, R5.reuse, 0x40, RZ ;  /* 0x0000004005037824 */ /* 0x040fe200078e00ff */
[----:B------:R-:W-:Y:S02]  /*5b90*/  LOP3.LUT R5, R5, 0xffe, RZ, 0xc0, !PT ;  /* 0x00000ffe05057812 */ /* 0x000fe400078ec0ff */
[----:B------:R-:W-:Y:S02]  /*5ba0*/  P2R R76, PR, RZ, 0x20 ;  /* 0x00000020ff4c7803 */ /* 0x000fe40000000000 */
[----:B------:R-:W-:Y:S01]  /*5bb0*/  @P5 SHF.L.U32 R4, R70, 0x1f, RZ ;  /* 0x0000001f46045819 */ /* 0x000fe200000006ff */
[----:B------:R-:W-:Y:S01]  /*5bc0*/  IMAD.IADD R34, R30, 0x1, -R5 ;  /* 0x000000011e227824 */ /* 0x000fe200078e0a05 */
[----:B------:R-:W-:Y:S02]  /*5bd0*/  @P2 SEL R2, R7, R2, !P4 ;  /* 0x0000000207022207 */ /* 0x000fe40006000000 */
[----:B------:R-:W1:Y:S01]  /*5be0*/  @P5 SYNCS.PHASECHK.TRANS64.TRYWAIT P1, [UR48+0x40], R4 ;  /* 0x00004004ff0055a7 */ /* 0x000e620008021130 */
[----:B------:R-:W-:Y:S02]  /*5bf0*/  LOP3.LUT R3, R3, 0xffffff80, RZ, 0xc0, !PT ;  /* 0xffffff8003037812 */ /* 0x000fe400078ec0ff */
[----:B------:R-:W-:Y:S03]  /*5c00*/  LOP3.LUT R2, R2, 0x1, RZ, 0xc0, !PT ;  /* 0x0000000102027812 */ /* 0x000fe600078ec0ff */
[----:B------:R-:W-:Y:S01]  /*5c10*/  IMAD.IADD R3, R32, 0x1, R3 ;  /* 0x0000000120037824 */ /* 0x000fe200078e0203 */
[----:B------:R-:W-:Y:S03]  /*5c20*/  ISETP.NE.U32.AND P2, PT, R2, 0x1, PT ;  /* 0x000000010200780c */ /* 0x000fe60003f45070 */
[----:B------:R-:W-:Y:S01]  /*5c30*/  IMAD R34, R34, 0x100000, R3 ;  /* 0x0010000022227824 */ /* 0x000fe200078e0203 */
[----:B------:R-:W-:Y:S01]  /*5c40*/  P2R R82, PR, RZ, 0x4 ;  /* 0x00000004ff527803 */ /* 0x000fe20000000000 */
[----:B------:R3:W4:Y:S01]  /*5c50*/  SYNCS.PHASECHK.TRANS64.TRYWAIT P0, [R79+URZ+0xb0], R0 ;  /* 0x0000b0004f0075a7 */ /* 0x00072200080011ff */
[----:B-1----:R-:W-:Y:S01]  /*5c60*/  @P5 SEL R81, RZ, 0x1, !P1 ;  /* 0x00000001ff515807 */ /* 0x002fe20004800000 */
[----:B---3--:R-:W-:Y:S06]  /*5c70*/  @!P5 BRA `(.L_x_91) ;  /* 0x000000000044d947 */ /* 0x008fec0003800000 */
[----:B------:R-:W-:Y:S01]  /*5c80*/  IMAD.MOV.U32 R50, RZ, RZ, RZ ;  /* 0x000000ffff327224 */ /* 0x000fe200078e00ff */
[----:B------:R-:W-:Y:S01]  /*5c90*/  ISETP.NE.AND P1, PT, R81, RZ, PT ;  /* 0x000000ff5100720c */ /* 0x000fe20003f25270 */
[----:B------:R-:W-:Y:S01]  /*5ca0*/  BSSY B0, `(.L_x_92) ;  /* 0x0000008000007945 */ /* 0x000fe20003800000 */
[----:B------:R-:W-:Y:S02]  /*5cb0*/  CS2R R42, SRZ ;  /* 0x00000000002a7805 */ /* 0x000fe4000001ff00 */
[----:B------:R-:W-:Y:S02]  /*5cc0*/  CS2R R40, SRZ ;  /* 0x0000000000287805 */ /* 0x000fe4000001ff00 */
[----:B------:R-:W-:Y:S07]  /*5cd0*/  CS2R R48, SRZ ;  /* 0x0000000000307805 */ /* 0x000fee000001ff00 */
[----:B------:R-:W-:Y:S05]  /*5ce0*/  @P1 BRA `(.L_x_93) ;  /* 0x00000000000c1947 */ /* 0x000fea0003800000 */
[----:B------:R-:W-:Y:S04]  /*5cf0*/  SHF.L.U32 R3, R70, 0x1f, RZ ;  /* 0x0000001f46037819 */ /* 0x000fe800000006ff */
[----:B------:R-:W1:Y:S02]  /*5d00*/  SYNCS.PHASECHK.TRANS64.TRYWAIT P1, [UR48+0x40], R3 ;  /* 0x00004003ff0075a7 */ /* 0x000e640008021130 */
[----:B-1----:R-:W-:Y:S05]  /*5d10*/  @!P1 BRA `(.L_x_94) ;  /* 0x0000002c009c9947 */ /* 0x002fea0003800000 */
.L_x_93:
[----:B------:R-:W-:Y:S05]  /*5d20*/  BSYNC B0 ;  /* 0x0000000000007941 */ /* 0x000fea0003800000 */
.L_x_92:
[----:B------:R-:W-:Y:S01]  /*5d30*/  ISETP.NE.AND P1, PT, R82, RZ, PT ;  /* 0x000000ff5200720c */ /* 0x000fe20003f25270 */
[----:B------:R-:W-:Y:S11]  /*5d40*/  HFMA2 R39, -RZ, RZ, 0, 5.9604644775390625e-08 ;  /* 0x00000001ff277431 */ /* 0x000ff600000001ff */
[----:B------:R-:W-:Y:S01]  /*5d50*/  @!UPT UIADD3 URZ, UPT, UPT, URZ, URZ, URZ ;  /* 0x000000fffffff290 */ /* 0x000fe2000fffe0ff */
[----:B------:R-:W-:Y:S05]  /*5d60*/  @P1 WARPSYNC.ALL ;  /* 0x0000000000001948 */ /* 0x000fea0003800000 */
[----:B------:R3:W1:Y:S04]  /*5d70*/  @P1 LDSM.16.M88.4 R40, [R80+UR48+0x200] ;  /* 0x000200305028183b */ /* 0x0006680008000200 */
[----:B------:R3:W1:Y:S02]  /*5d80*/  @P1 LDSM.16.M88.4 R48, [R77+0x200] ;  /* 0x000200004d30183b */ /* 0x0006640000000200 */
.L_x_91:
[----:B------:R-:W-:Y:S05]  /*5d90*/  BSYNC B1 ;  /* 0x0000000000017941 */ /* 0x000fea0003800000 */
.L_x_90:
[----:B-1----:R-:W-:Y:S04]  /*5da0*/  SHF.R.U32.HI R2, RZ, 0x15, R34 ;  /* 0x00000015ff027819 */ /* 0x002fe80000011622 */
[----:B------:R-:W-:Y:S01]  /*5db0*/  LOP3.LUT P1, RZ, R2, 0x3, R65, 0x48, !PT ;  /* 0x0000000302ff7812 */ /* 0x000fe20007824841 */
[----:B------:R-:W-:Y:S01]  /*5dc0*/  @!UPT UIADD3 URZ, UPT, UPT, URZ, URZ, URZ ;  /* 0x000000fffffff290 */ /* 0x000fe2000fffe0ff */
[----:B----4-:R-:W-:Y:S11]  /*5dd0*/  @P0 BRA `(.L_x_95) ;  /* 0x0000000000080947 */ /* 0x010ff60003800000 */
[----:B------:R-:W1:Y:S02]  /*5de0*/  SYNCS.PHASECHK.TRANS64.TRYWAIT P0, [R79+URZ+0xb0], R0 ;  /* 0x0000b0004f0075a7 */ /* 0x000e6400080011ff */
[----:B-1----:R-:W-:Y:S05]  /*5df0*/  @!P0 BRA `(.L_x_96) ;  /* 0x0000002c007c8947 */ /* 0x002fea0003800000 */
.L_x_95:
[----:B------:R-:W-:Y:S05]  /*5e00*/  @!P1 BRA `(.L_x_97) ;  /* 0x0000000000409947 */ /* 0x000fea0003800000 */
[----:B------:R-:W4:Y:S01]  /*5e10*/  LDCU.64 UR8, c[0x4][0x70] ;  /* 0x01000e00ff0877ac */ /* 0x000f220008000a00 */
[----:B------:R-:W-:Y:S01]  /*5e20*/  MOV R3, 0x0 ;  /* 0x0000000000037802 */ /* 0x000fe20000000f00 */
[----:B------:R-:W-:Y:S02]  /*5e30*/  HFMA2 R12, -RZ, RZ, 0, 5.9604644775390625e-08 ;  /* 0x00000001ff0c7431 */ /* 0x000fe400000001ff */
[----:B------:R-:W-:Y:S02]  /*5e40*/  IMAD.MOV.U32 R8, RZ, RZ, 0x192 ;  /* 0x00000192ff087424 */ /* 0x000fe400078e00ff */
[----:B------:R-:W-:Y:S01]  /*5e50*/  IMAD.MOV.U32 R13, RZ, RZ, RZ ;  /* 0x000000ffff0d7224 */ /* 0x000fe200078e00ff */
[----:B------:R-:W5:Y:S01]  /*5e60*/  LDCU.64 UR6, c[0x4][0x78] ;  /* 0x01000f00ff0677ac */ /* 0x000f620008000a00 */
[----:B------:R-:W1:Y:S01]  /*5e70*/  LDC.64 R2, c[0x4][R3] ;  /* 0x0100000003027b82 */ /* 0x000e620000000a00 */
[----:B------:R-:W2:Y:S01]  /*5e80*/  LDCU.64 UR4, c[0x4][0x10] ;  /* 0x01000200ff0477ac */ /* 0x000ea20008000a00 */
[----:B----4-:R-:W-:Y:S01]  /*5e90*/  MOV R5, UR9 ;  /* 0x0000000900057c02 */ /* 0x010fe20008000f00 */
[----:B------:R-:W-:Y:S01]  /*5ea0*/  IMAD.U32 R4, RZ, RZ, UR8 ;  /* 0x00000008ff047e24 */ /* 0x000fe2000f8e00ff */
[----:B-----5:R-:W-:Y:S01]  /*5eb0*/  MOV R7, UR7 ;  /* 0x0000000700077c02 */ /* 0x020fe20008000f00 */
[----:B------:R-:W-:Y:S01]  /*5ec0*/  IMAD.U32 R6, RZ, RZ, UR6 ;  /* 0x00000006ff067e24 */ /* 0x000fe2000f8e00ff */
[----:B--2---:R-:W-:Y:S01]  /*5ed0*/  MOV R11, UR5 ;  /* 0x00000005000b7c02 */ /* 0x004fe20008000f00 */
[----:B------:R-:W-:Y:S02]  /*5ee0*/  IMAD.U32 R10, RZ, RZ, UR4 ;  /* 0x00000004ff0a7e24 */ /* 0x000fe4000f8e00ff */
[----:B------:R-:W-:Y:S07]  /*5ef0*/  LEPC R20, `(.L_x_97) ;  /* 0x000000001014794e */ /* 0x000fee0000000000 */
[----:B-1-3--:R-:W-:Y:S05]  /*5f00*/  CALL.ABS.NOINC R2 ;  /* 0x0000000002007343 */ /* 0x00afea0003c00000 */
.L_x_97:
[----:B------:R-:W-:Y:S05]  /*5f10*/  WARPSYNC.ALL ;  /* 0x0000000000007948 */ /* 0x000fea0003800000 */
[----:B------:R-:W-:Y:S01]  /*5f20*/  R2UR UR4, R34 ;  /* 0x00000000220472ca */ /* 0x000fe200000e0000 */
[--C-:B------:R-:W-:Y:S01]  /*5f30*/  HADD2.F32 R20, -RZ, R40.reuse.H0_H0 ;  /* 0x20000028ff147230 */ /* 0x100fe20000004100 */
[----:B------:R-:W-:Y:S01]  /*5f40*/  ISETP.NE.AND P0, PT, R72, RZ, PT ;  /* 0x000000ff4800720c */ /* 0x000fe20003f05270 */
[----:B------:R-:W-:Y:S01]  /*5f50*/  HADD2.F32 R21, -RZ, R40.H1_H1 ;  /* 0x30000028ff157230 */ /* 0x000fe20000004100 */
[----:B------:R-:W-:Y:S01]  /*5f60*/  BSSY.RECONVERGENT B0, `(.L_x_98) ;  /* 0x000004c000007945 */ /* 0x000fe20003800200 */
[----:B------:R-:W-:Y:S02]  /*5f70*/  HADD2.F32 R36, -RZ, R41.H1_H1 ;  /* 0x30000029ff247230 */ /* 0x000fe40000004100 */
[----:B------:R-:W-:Y:S02]  /*5f80*/  HADD2.F32 R37, -RZ, R43.H0_H0 ;  /* 0x2000002bff257230 */ /* 0x000fe40000004100 */
[----:B------:R-:W-:Y:S04]  /*5f90*/  HADD2.F32 R38, -RZ, R51.H1_H1 ;  /* 0x30000033ff267230 */ /* 0x000fe80000004100 */
[----:B------:R-:W1:Y:S02]  /*5fa0*/  LDTM.16dp256bit.x4 R4, tmem[UR4] ;  /* 0x00000004000479ee */ /* 0x000e640008120000 */
[C---:B-12---:R-:W-:Y:S01]  /*5fb0*/  FMUL R0, R33.reuse, R4 ;  /* 0x0000000421007220 */ /* 0x046fe20000400000 */
[C---:B------:R-:W-:Y:S01]  /*5fc0*/  FMUL R2, R33.reuse, R5 ;  /* 0x0000000521027220 */ /* 0x040fe20000400000 */
[C---:B------:R-:W-:Y:S01]  /*5fd0*/  FMUL R3, R33.reuse, R6 ;  /* 0x0000000621037220 */ /* 0x040fe20000400000 */
[----:B------:R-:W-:Y:S01]  /*5fe0*/  FMUL R7, R33, R7 ;  /* 0x0000000721077220 */ /* 0x000fe20000400000 */
[C---:B------:R-:W-:Y:S01]  /*5ff0*/  FFMA R0, R35.reuse, R20, R0 ;  /* 0x0000001423007223 */ /* 0x040fe20000000000 */
[----:B------:R-:W-:Y:S02]  /*6000*/  HADD2.F32 R20, -RZ, R41.H0_H0 ;  /* 0x20000029ff147230 */ /* 0x000fe40000004100 */
[----:B------:R-:W-:Y:S01]  /*6010*/  FFMA R2, R35, R21, R2 ;  /* 0x0000001523027223 */ /* 0x000fe20000000002 */
[--C-:B------:R-:W-:Y:S02]  /*6020*/  HADD2.F32 R21, -RZ, R42.reuse.H0_H0 ;  /* 0x2000002aff157230 */ /* 0x100fe40000004100 */
[C---:B------:R-:W-:Y:S01]  /*6030*/  FMUL R4, R33.reuse, R8 ;  /* 0x0000000821047220 */ /* 0x040fe20000400000 */
[----:B------:R-:W-:Y:S01]  /*6040*/  FMUL R5, R33, R9 ;  /* 0x0000000921057220 */ /* 0x000fe20000400000 */
[C---:B------:R-:W-:Y:S01]  /*6050*/  FFMA R3, R35.reuse, R20, R3 ;  /* 0x0000001423037223 */ /* 0x040fe20000000003 */
[----:B------:R-:W-:Y:S01]  /*6060*/  HADD2.F32 R20, -RZ, R42.H1_H1 ;  /* 0x3000002aff147230 */ /* 0x000fe20000004100 */
[----:B------:R-:W-:Y:S01]  /*6070*/  F2FP.F16.F32.PACK_AB R44, R2, R0 ;  /* 0x00000000022c723e */ /* 0x000fe200000000ff */
[C---:B------:R-:W-:Y:S01]  /*6080*/  FFMA R7, R35.reuse, R36, R7 ;  /* 0x0000002423077223 */ /* 0x040fe20000000007 */
[----:B------:R-:W-:Y:S01]  /*6090*/  FFMA R4, R35, R21, R4 ;  /* 0x0000001523047223 */ /* 0x000fe20000000004 */
[----:B------:R-:W-:Y:S01]  /*60a0*/  FMUL R6, R33, R10 ;  /* 0x0000000a21067220 */ /* 0x000fe20000400000 */
[----:B------:R-:W-:Y:S02]  /*60b0*/  HADD2.F32 R36, -RZ, R43.H1_H1 ;  /* 0x3000002bff247230 */ /* 0x000fe40000004100 */
[----:B------:R-:W-:Y:S01]  /*60c0*/  FFMA R5, R35, R20, R5 ;  /* 0x0000001423057223 */ /* 0x000fe20000000005 */
[----:B------:R-:W-:Y:S01]  /*60d0*/  FMUL R11, R33, R11 ;  /* 0x0000000b210b7220 */ /* 0x000fe20000400000 */
[----:B------:R-:W-:Y:S01]  /*60e0*/  FFMA R6, R35, R37, R6 ;  /* 0x0000002523067223 */ /* 0x000fe20000000006 */
[--C-:B------:R-:W-:Y:S02]  /*60f0*/  HADD2.F32 R20, -RZ, R48.reuse.H0_H0 ;  /* 0x20000030ff147230 */ /* 0x100fe40000004100 */
[----:B------:R-:W-:Y:S01]  /*6100*/  FMUL R8, R33, R12 ;  /* 0x0000000c21087220 */ /* 0x000fe20000400000 */
[----:B------:R-:W-:Y:S01]  /*6110*/  FFMA R11, R35, R36, R11 ;  /* 0x00000024230b7223 */ /* 0x000fe2000000000b */
[----:B------:R-:W-:Y:S02]  /*6120*/  HADD2.F32 R36, -RZ, R48.H1_H1 ;  /* 0x30000030ff247230 */ /* 0x000fe40000004100 */
[C---:B------:R-:W-:Y:S01]  /*6130*/  FMUL R9, R33.reuse, R13 ;  /* 0x0000000d21097220 */ /* 0x040fe20000400000 */
[--C-:B------:R-:W-:Y:S02]  /*6140*/  HADD2.F32 R21, -RZ, R49.reuse.H0_H0 ;  /* 0x20000031ff157230 */ /* 0x100fe40000004100 */
[----:B------:R-:W-:Y:S01]  /*6150*/  FMUL R10, R33, R14 ;  /* 0x0000000e210a7220 */ /* 0x000fe20000400000 */
[C---:B------:R-:W-:Y:S01]  /*6160*/  FFMA R8, R35.reuse, R20, R8 ;  /* 0x0000001423087223 */ /* 0x040fe20000000008 */
[C---:B------:R-:W-:Y:S01]  /*6170*/  FFMA R9, R35.reuse, R36, R9 ;  /* 0x0000002423097223 */ /* 0x040fe20000000009 */
[----:B------:R-:W-:Y:S02]  /*6180*/  HADD2.F32 R20, -RZ, R49.H1_H1 ;  /* 0x30000031ff147230 */ /* 0x000fe40000004100 */
[----:B------:R-:W-:Y:S01]  /*6190*/  FFMA R10, R35, R21, R10 ;  /* 0x00000015230a7223 */ /* 0x000fe2000000000a */
[C---:B------:R-:W-:Y:S01]  /*61a0*/  FMUL R15, R33.reuse, R15 ;  /* 0x0000000f210f7220 */ /* 0x040fe20000400000 */
[--C-:B------:R-:W-:Y:S02]  /*61b0*/  HADD2.F32 R21, -RZ, R50.reuse.H0_H0 ;  /* 0x20000032ff157230 */ /* 0x100fe40000004100 */
[C---:B------:R-:W-:Y:S01]  /*61c0*/  FMUL R12, R33.reuse, R16 ;  /* 0x00000010210c7220 */ /* 0x040fe20000400000 */
[----:B------:R-:W-:Y:S02]  /*61d0*/  HADD2.F32 R36, -RZ, R50.H1_H1 ;  /* 0x30000032ff247230 */ /* 0x000fe40000004100 */
[C---:B------:R-:W-:Y:S01]  /*61e0*/  FMUL R13, R33.reuse, R17 ;  /* 0x00000011210d7220 */ /* 0x040fe20000400000 */
[----:B------:R-:W-:Y:S02]  /*61f0*/  HADD2.F32 R37, -RZ, R51.H0_H0 ;  /* 0x20000033ff257230 */ /* 0x000fe40000004100 */
[----:B------:R-:W-:Y:S01]  /*6200*/  FMUL R14, R33, R18 ;  /* 0x00000012210e7220 */ /* 0x000fe20000400000 */
[----:B------:R-:W-:Y:S01]  /*6210*/  FFMA R15, R35, R20, R15 ;  /* 0x00000014230f7223 */ /* 0x000fe2000000000f */
[----:B------:R-:W-:Y:S01]  /*6220*/  FMUL R19, R33, R19 ;  /* 0x0000001321137220 */ /* 0x000fe20000400000 */
[C---:B------:R-:W-:Y:S01]  /*6230*/  FFMA R12, R35.reuse, R21, R12 ;  /* 0x00000015230c7223 */ /* 0x040fe2000000000c */
[C---:B------:R-:W-:Y:S01]  /*6240*/  FFMA R13, R35.reuse, R36, R13 ;  /* 0x00000024230d7223 */ /* 0x040fe2000000000d */
[C---:B------:R-:W-:Y:S01]  /*6250*/  FFMA R14, R35.reuse, R37, R14 ;  /* 0x00000025230e7223 */ /* 0x040fe2000000000e */
[----:B------:R-:W-:Y:S01]  /*6260*/  FFMA R19, R35, R38, R19 ;  /* 0x0000002623137223 */ /* 0x000fe20000000013 */
[----:B------:R-:W-:Y:S02]  /*6270*/  F2FP.F16.F32.PACK_AB R45, R7, R3 ;  /* 0x00000003072d723e */ /* 0x000fe400000000ff */
[----:B------:R-:W-:Y:S02]  /*6280*/  F2FP.F16.F32.PACK_AB R46, R5, R4 ;  /* 0x00000004052e723e */ /* 0x000fe400000000ff */
[----:B------:R-:W-:Y:S02]  /*6290*/  F2FP.F16.F32.PACK_AB R47, R11, R6 ;  /* 0x000000060b2f723e */ /* 0x000fe400000000ff */
[----:B------:R-:W-:Y:S02]  /*62a0*/  F2FP.F16.F32.PACK_AB R84, R9, R8 ;  /* 0x000000080954723e */ /* 0x000fe400000000ff */
[----:B------:R-:W-:Y:S01]  /*62b0*/  F2FP.F16.F32.PACK_AB R85, R15, R10 ;  /* 0x0000000a0f55723e */ /* 0x000fe200000000ff */
[----:B------:R1:W-:Y:S01]  /*62c0*/  STSM.16.M88.4 [R78+0x200], R44 ;  /* 0x0002002c4e007844 */ /* 0x0003e20000000200 */
[----:B------:R-:W-:Y:S02]  /*62d0*/  F2FP.F16.F32.PACK_AB R86, R13, R12 ;  /* 0x0000000c0d56723e */ /* 0x000fe400000000ff */
[----:B------:R-:W-:Y:S05]  /*62e0*/  F2FP.F16.F32.PACK_AB R87, R19, R14 ;  /* 0x0000000e1357723e */ /* 0x000fea00000000ff */
[----:B------:R1:W-:Y:S01]  /*62f0*/  STSM.16.M88.4 [R77+0x200], R84 ;  /* 0x000200544d007844 */ /* 0x0003e20000000200 */
[----:B------:R-:W-:Y:S01]  /*6300*/  @!PT LDS RZ, [RZ] ;  /* 0x00000000fffff984 */ /* 0x000fe20000000800 */
[----:B------:R-:W-:Y:S01]  /*6310*/  @!PT LDS RZ, [RZ] ;  /* 0x00000000fffff984 */ /* 0x000fe20000000800 */
[----:B------:R-:W-:Y:S01]  /*6320*/  @!PT LDS RZ, [RZ] ;  /* 0x00000000fffff984 */ /* 0x000fe20000000800 */
[----:B------:R-:W-:Y:S01]  /*6330*/  @!PT LDS RZ, [RZ] ;  /* 0x00000000fffff984 */ /* 0x000fe20000000800 */
[----:B------:R2:W-:Y:S07]  /*6340*/  MEMBAR.ALL.CTA ;  /* 0x0000000000007992 */ /* 0x0005ee0000008000 */
[----:B--2---:R-:W2:Y:S02]  /*6350*/  FENCE.VIEW.ASYNC.S ;  /* 0x00000000000073c6 */ /* 0x004ea40000000000 */
[----:B--2---:R-:W-:Y:S06]  /*6360*/  BAR.SYNC.DEFER_BLOCKING 0x1, 0x80 ;  /* 0x0042000000007b1d */ /* 0x004fec0000010000 */
[----:B------:R-:W-:Y:S05]  /*6370*/  @P0 BRA `(.L_x_99) ;  /* 0x0000000000280947 */ /* 0x000fea0003800000 */
[----:B------:R-:W-:Y:S02]  /*6380*/  UIADD3 UR4, UPT, UPT, UR48, 0x200, URZ ;  /* 0x0000020030047890 */ /* 0x000fe4000fffe0ff */
[----:B------:R-:W-:Y:S01]  /*6390*/  UIADD3 UR6, UP0, UPT, UR52, 0x680, URZ ;  /* 0x0000068034067890 */ /* 0x000fe2000ff1e0ff */
[----:B------:R-:W-:Y:S03]  /*63a0*/  UMOV UR43, UR36 ;  /* 0x00000024002b7c82 */ /* 0x000fe60008000000 */
[----:B------:R-:W-:Y:S01]  /*63b0*/  MOV R66, UR4 ;  /* 0x0000000400427c02 */ /* 0x000fe20008000f00 */
[----:B------:R-:W-:Y:S03]  /*63c0*/  UIADD3.X UR7, UPT, UPT, URZ, UR53, URZ, UP0, !UPT ;  /* 0x00000035ff077290 */ /* 0x000fe600087fe4ff */
[----:B------:R-:W-:Y:S11]  /*63d0*/  R2UR UR40, R66 ;  /* 0x00000000422872ca */ /* 0x000ff600000e0000 */
[----:B------:R-:W-:Y:S02]  /*63e0*/  @!UPT UIADD3 URZ, UPT, UPT, URZ, URZ, URZ ;  /* 0x000000fffffff290 */ /* 0x000fe4000fffe0ff */
[----:B------:R2:W-:Y:S01]  /*63f0*/  UTMASTG.3D [UR40], [UR6] ;  /* 0x00000028060073b5 */ /* 0x0005e20008010000 */
[----:B------:R0:W-:Y:S01]  /*6400*/  UTMACMDFLUSH ;  /* 0x00000000000079b7 */ /* 0x0001e20000000000 */
[----:B--2---:R-:W-:Y:S04]  /*6410*/  DEPBAR.LE SB0, 0x1 ;  /* 0x000080400000791a */ /* 0x004fe80000000000 */
.L_x_99:
[----:B------:R-:W-:Y:S05]  /*6420*/  BSYNC.RECONVERGENT B0 ;  /* 0x0000000000007941 */ /* 0x000fea0003800200 */
.L_x_98:
[----:B------:R-:W-:Y:S01]  /*6430*/  BAR.SYNC.DEFER_BLOCKING 0x1, 0x80 ;  /* 0x0042000000007b1d */ /* 0x000fe20000010000 */
[----:B------:R-:W-:Y:S01]  /*6440*/  ISETP.NE.AND P1, PT, R76, RZ, PT ;  /* 0x000000ff4c00720c */ /* 0x000fe20003f25270 */
[----:B------:R-:W-:Y:S01]  /*6450*/  UISETP.NE.AND UP0, UPT, UR49, URZ, UPT ;  /* 0x000000ff3100728c */ /* 0x000fe2000bf05270 */
[----:B------:R-:W-:Y:S11]  /*6460*/  LEA R3, R39, UR48, 0x3 ;  /* 0x0000003027037c11 */ /* 0x000ff6000f8e18ff */
[----:B------:R-:W-:Y:S01]  /*6470*/  @P1 SHF.L.U32 R2, R70, 0x1f, RZ ;  /* 0x0000001f46021819 */ /* 0x000fe200000006ff */
[----:B------:R-:W-:Y:S06]  /*6480*/  BRA.U !UP0, `(.L_x_100) ;  /* 0x0000000108247547 */ /* 0x000fec000b800000 */
[----:B------:R-:W-:Y:S01]  /*6490*/  IMAD.U32 R5, RZ, RZ, UR51 ;  /* 0x00000033ff057e24 */ /* 0x000fe2000f8e00ff */
[----:B------:R-:W-:Y:S01]  /*64a0*/  MOV R0, UR37 ;  /* 0x0000002500007c02 */ /* 0x000fe20008000f00 */
[----:B------:R-:W-:Y:S03]  /*64b0*/  UIADD3 UR51, UPT, UPT, UR51, 0x1, URZ ;  /* 0x0000000133337890 */ /* 0x000fe6000fffe0ff */
[----:B------:R-:W-:Y:S01]  /*64c0*/  @P1 LEA R5, R5, UR48, 0x3 ;  /* 0x0000003005051c11 */ /* 0x000fe2000f8e18ff */
[----:B------:R-:W-:Y:S04]  /*64d0*/  UISETP.NE.AND UP0, UPT, UR51, 0x4, UPT ;  /* 0x000000043300788c */ /* 0x000fe8000bf05270 */
[----:B------:R-:W-:Y:S01]  /*64e0*/  @P1 VIADD R5, R5, 0x60 ;  /* 0x0000006005051836 */ /* 0x000fe20000000000 */
[----:B------:R-:W-:Y:S04]  /*64f0*/  USEL UR51, UR51, URZ, UP0 ;  /* 0x000000ff33337287 */ /* 0x000fe80008000000 */
[----:B------:R-:W-:Y:S04]  /*6500*/  @P1 PRMT R0, R0, 0x654, R5 ;  /* 0x0000065400001816 */ /* 0x000fe80000000005 */
[----:B------:R2:W-:Y:S04]  /*6510*/  @P1 SYNCS.ARRIVE.TRANS64.RED.A1T0 RZ, [R0+URZ], RZ ;  /* 0x000000ff00ff19a7 */ /* 0x0005e800081004ff */
.L_x_100:
[----:B------:R-:W4:Y:S01]  /*6520*/  @P1 SYNCS.PHASECHK.TRANS64.TRYWAIT P0, [R3+URZ+0x40], R2 ;  /* 0x00004002030015a7 */ /* 0x000f2200080011ff */
[----:B------:R-:W-:Y:S01]  /*6530*/  BSSY B1, `(.L_x_101) ;  /* 0x0000013000017945 */ /* 0x000fe20003800000 */
[----:B----4-:R-:W-:Y:S03]  /*6540*/  @P1 SEL R81, RZ, 0x1, !P0 ;  /* 0x00000001ff511807 */ /* 0x010fe60004000000 */
[----:B------:R-:W-:Y:S05]  /*6550*/  @!P1 BRA `(.L_x_102) ;  /* 0x0000000000409947 */ /* 0x000fea0003800000 */
[----:B------:R-:W-:Y:S01]  /*6560*/  ISETP.NE.AND P1, PT, R82, RZ, PT ;  /* 0x000000ff5200720c */ /* 0x000fe20003f25270 */
[----:B------:R-:W-:Y:S01]  /*6570*/  BSSY B0, `(.L_x_103) ;  /* 0x0000009000007945 */ /* 0x000fe20003800000 */
[----:B------:R-:W-:Y:S11]  /*6580*/  ISETP.NE.AND P0, PT, R81, RZ, PT ;  /* 0x000000ff5100720c */ /* 0x000ff60003f05270 */
[----:B------:R-:W-:Y:S05]  /*6590*/  @P1 IMAD R4, R39, 0x1000, R80 ;  /* 0x0000100027041824 */ /* 0x000fea00078e0250 */
[----:B------:R-:W-:Y:S05]  /*65a0*/  @P1 IADD3 R2, PT, PT, R4, UR48, RZ ;  /* 0x0000003004021c10 */ /* 0x000fea000fffe0ff */
[----:B------:R-:W-:Y:S01]  /*65b0*/  @P1 IMAD.IADD R2, R71, 0x1, R2 ;  /* 0x0000000147021824 */ /* 0x000fe200078e0202 */
[----:B------:R-:W-:Y:S06]  /*65c0*/  @P0 BRA `(.L_x_104) ;  /* 0x00000000000c0947 */ /* 0x000fec0003800000 */
[----:B--2---:R-:W-:Y:S04]  /*65d0*/  SHF.L.U32 R0, R70, 0x1f, RZ ;  /* 0x0000001f46007819 */ /* 0x004fe800000006ff */
[----:B------:R-:W2:Y:S02]  /*65e0*/  SYNCS.PHASECHK.TRANS64.TRYWAIT P0, [R3+URZ+0x40], R0 ;  /* 0x00004000030075a7 */ /* 0x000ea400080011ff */
[----:B--2---:R-:W-:Y:S05]  /*65f0*/  @!P0 BRA `(.L_x_105) ;  /* 0x0000002400908947 */ /* 0x004fea0003800000 */
.L_x_104:
[----:B------:R-:W-:Y:S05]  /*6600*/  BSYNC B0 ;  /* 0x0000000000007941 */ /* 0x000fea0003800000 */
.L_x_103:
[----:B------:R-:W-:Y:S02]  /*6610*/  ISETP.NE.AND P0, PT, R82, RZ, PT ;  /* 0x000000ff5200720c */ /* 0x000fe40003f05270 */
[----:B------:R-:W-:Y:S11]  /*6620*/  IADD3 R39, PT, PT, R39, 0x1, RZ ;  /* 0x0000000127277810 */ /* 0x000ff60007ffe0ff */
[----:B------:R-:W-:Y:S05]  /*6630*/  @P0 WARPSYNC.ALL ;  /* 0x0000000000000948 */ /* 0x000fea0003800000 */
[----:B------:R4:W1:Y:S04]  /*6640*/  @P0 LDSM.16.M88.4 R40, [R4+UR48+0x200] ;  /* 0x000200300428083b */ /* 0x0008680008000200 */
[----:B------:R4:W1:Y:S02]  /*6650*/  @P0 LDSM.16.M88.4 R48, [R2+0x200] ;  /* 0x000200000230083b */ /* 0x0008640000000200 */
.L_x_102:
[----:B------:R-:W-:Y:S05]  /*6660*/  BSYNC B1 ;  /* 0x0000000000017941 */ /* 0x000fea0003800000 */
.L_x_101:
[----:B--2---:R-:W-:Y:S05]  /*6670*/  VIADD R0, R34, 0x20 ;  /* 0x0000002022007836 */ /* 0x004fea0000000000 */
[----:B------:R-:W-:Y:S04]  /*6680*/  SHF.R.U32.HI R0, RZ, 0x15, R0 ;  /* 0x00000015ff007819 */ /* 0x000fe80000011600 */
[----:B------:R-:W-:Y:S11]  /*6690*/  LOP3.LUT P0, RZ, R0, 0x3, R65, 0x48, !PT ;  /* 0x0000000300ff7812 */ /* 0x000ff60007804841 */
[----:B------:R-:W-:Y:S02]  /*66a0*/  @!UPT UIADD3 URZ, UPT, UPT, URZ, URZ, URZ ;  /* 0x000000fffffff290 */ /* 0x000fe4000fffe0ff */
[----:B------:R-:W-:Y:S05]  /*66b0*/  @!P0 BRA `(.L_x_106) ;  /* 0x0000000000408947 */ /* 0x000fea0003800000 */
[----:B------:R-:W2:Y:S01]  /*66c0*/  LDCU.64 UR8, c[0x4][0x70] ;  /* 0x01000e00ff0877ac */ /* 0x000ea20008000a00 */
[----:B------:R-:W-:Y:S01]  /*66d0*/  MOV R3, 0x0 ;  /* 0x0000000000037802 */ /* 0x000fe20000000f00 */
[----:B------:R-:W-:Y:S02]  /*66e0*/  HFMA2 R12, -RZ, RZ, 0, 5.9604644775390625e-08 ;  /* 0x00000001ff0c7431 */ /* 0x000fe400000001ff */
[----:B------:R-:W-:Y:S02]  /*66f0*/  IMAD.MOV.U32 R8, RZ, RZ, 0x192 ;  /* 0x00000192ff087424 */ /* 0x000fe400078e00ff */
[----:B------:R-:W-:Y:S01]  /*6700*/  IMAD.MOV.U32 R13, RZ, RZ, RZ ;  /* 0x000000ffff0d7224 */ /* 0x000fe200078e00ff */
[----:B------:R-:W5:Y:S01]  /*6710*/  LDCU.64 UR6, c[0x4][0x78] ;  /* 0x01000f00ff0677ac */ /* 0x000f620008000a00 */
[----:B----4-:R-:W4:Y:S01]  /*6720*/  LDC.64 R2, c[0x4][R3] ;  /* 0x0100000003027b82 */ /* 0x010f220000000a00 */
[----:B------:R-:W3:Y:S01]  /*6730*/  LDCU.64 UR4, c[0x4][0x10] ;  /* 0x01000200ff0477ac */ /* 0x000ee20008000a00 */
[----:B--2---:R-:W-:Y:S01]  /*6740*/  MOV R5, UR9 ;  /* 0x0000000900057c02 */ /* 0x004fe20008000f00 */
[----:B------:R-:W-:Y:S01]  /*6750*/  IMAD.U32 R4, RZ, RZ, UR8 ;  /* 0x00000008ff047e24 */ /* 0x000fe2000f8e00ff */
[----:B-----5:R-:W-:Y:S01]  /*6760*/  MOV R7, UR7 ;  /* 0x0000000700077c02 */ /* 0x020fe20008000f00 */
[----:B------:R-:W-:Y:S01]  /*6770*/  IMAD.U32 R6, RZ, RZ, UR6 ;  /* 0x00000006ff067e24 */ /* 0x000fe2000f8e00ff */
[----:B---3--:R-:W-:Y:S01]  /*6780*/  MOV R11, UR5 ;  /* 0x00000005000b7c02 */ /* 0x008fe20008000f00 */
[----:B------:R-:W-:Y:S02]  /*6790*/  IMAD.U32 R10, RZ, RZ, UR4 ;  /* 0x00000004ff0a7e24 */ /* 0x000fe4000f8e00ff */
[----:B------:R-:W-:Y:S07]  /*67a0*/  LEPC R20, `(.L_x_106) ;  /* 0x000000001014794e */ /* 0x000fee0000000000 */
[----:B-1--4-:R-:W-:Y:S05]  /*67b0*/  CALL.ABS.NOINC R2 ;  /* 0x0000000002007343 */ /* 0x012fea0003c00000 */
.L_x_106:
[----:B------:R-:W-:Y:S01]  /*67c0*/  ISETP.NE.AND P6, PT, R76, RZ, PT ;  /* 0x000000ff4c00720c */ /* 0x000fe20003fc5270 */
[----:B------:R-:W-:Y:S05]  /*67d0*/  WARPSYNC.ALL ;  /* 0x0000000000007948 */ /* 0x000fea0003800000 */
[----:B------:R-:W-:Y:S01]  /*67e0*/  R2UR UR4, R34 ;  /* 0x00000000220472ca */ /* 0x000fe200000e0000 */
[--C-:B-1----:R-:W-:Y:S01]  /*67f0*/  HADD2.F32 R20, -RZ, R40.reuse.H0_H0 ;  /* 0x20000028ff147230 */ /* 0x102fe20000004100 */
[----:B------:R-:W-:Y:S01]  /*6800*/  ISETP.NE.AND P0, PT, R72, RZ, PT ;  /* 0x000000ff4800720c */ /* 0x000fe20003f05270 */
[----:B------:R-:W-:Y:S01]  /*6810*/  HADD2.F32 R21, -RZ, R40.H1_H1 ;  /* 0x30000028ff157230 */ /* 0x000fe20000004100 */
[----:B------:R-:W-:Y:S01]  /*6820*/  MOV R38, UR51 ;  /* 0x0000003300267c02 */ /* 0x000fe20008000f00 */
[--C-:B------:R-:W-:Y:S01]  /*6830*/  HADD2.F32 R36, -RZ, R41.reuse.H1_H1 ;  /* 0x30000029ff247230 */ /* 0x100fe20000004100 */
[----:B------:R-:W-:Y:S01]  /*6840*/  MOV R83, UR37 ;  /* 0x0000002500537c02 */ /* 0x000fe20008000f00 */
[----:B------:R-:W-:Y:S01]  /*6850*/  HADD2.F32 R37, -RZ, R48.H0_H0 ;  /* 0x20000030ff257230 */ /* 0x000fe20000004100 */
[----:B------:R-:W-:Y:S01]  /*6860*/  @P6 LEA R38, R38, UR48, 0x3 ;  /* 0x0000003026266c11 */ /* 0x000fe2000f8e18ff */
[----:B------:R-:W-:Y:S01]  /*6870*/  BSSY.RECONVERGENT B0, `(.L_x_107) ;  /* 0x000004d000007945 */ /* 0x000fe20003800200 */
[----:B------:R-:W-:Y:S02]  /*6880*/  @P6 SHF.L.U32 R88, R70, 0x1f, RZ ;  /* 0x0000001f46586819 */ /* 0x000fe400000006ff */
[----:B------:R-:W-:Y:S01]  /*6890*/  @P6 IADD3 R38, PT, PT, R38, 0x60, RZ ;  /* 0x0000006026266810 */ /* 0x000fe20007ffe0ff */
[----:B----4-:R-:W1:Y:S03]  /*68a0*/  LDTM.16dp256bit.x4 R4, tmem[UR4+0x20] ;  /* 0x00002004000479ee */ /* 0x010e660008120000 */
[----:B------:R-:W-:Y:S02]  /*68b0*/  @P6 PRMT R38, R83, 0x654, R38 ;  /* 0x0000065453266816 */ /* 0x000fe40000000026 */
[----:B------:R-:W-:Y:S01]  /*68c0*/  LEA R83, R39, UR48, 0x3 ;  /* 0x0000003027537c11 */ /* 0x000fe2000f8e18ff */
[C---:B-1----:R-:W-:Y:S01]  /*68d0*/  FMUL R0, R33.reuse, R4 ;  /* 0x0000000421007220 */ /* 0x042fe20000400000 */
[C---:B------:R-:W-:Y:S01]  /*68e0*/  FMUL R2, R33.reuse, R5 ;  /* 0x0000000521027220 */ /* 0x040fe20000400000 */
[C---:B------:R-:W-:Y:S01]  /*68f0*/  FMUL R3, R33.reuse, R6 ;  /* 0x0000000621037220 */ /* 0x040fe20000400000 */
[----:B------:R-:W-:Y:S01]  /*6900*/  FMUL R7, R33, R7 ;  /* 0x0000000721077220 */ /* 0x000fe20000400000 */
[C---:B------:R-:W-:Y:S01]  /*6910*/  FFMA R0, R35.reuse, R20, R0 ;  /* 0x0000001423007223 */ /* 0x040fe20000000000 */
[----:B------:R-:W-:Y:S02]  /*6920*/  HADD2.F32 R20, -RZ, R41.H0_H0 ;  /* 0x20000029ff147230 */ /* 0x000fe40000004100 */
[----:B------:R-:W-:Y:S01]  /*6930*/  FFMA R2, R35, R21, R2 ;  /* 0x0000001523027223 */ /* 0x000fe20000000002 */
[C---:B------:R-:W-:Y:S01]  /*6940*/  FMUL R4, R33.reuse, R8 ;  /* 0x0000000821047220 */ /* 0x040fe20000400000 */
[----:B------:R-:W-:Y:S01]  /*6950*/  FMUL R5, R33, R9 ;  /* 0x0000000921057220 */ /* 0x000fe20000400000 */
[--C-:B------:R-:W-:Y:S02]  /*6960*/  HADD2.F32 R21, -RZ, R43.reuse.H0_H0 ;  /* 0x2000002bff157230 */ /* 0x100fe40000004100 */
[C---:B------:R-:W-:Y:S01]  /*6970*/  FFMA R3, R35.reuse, R20, R3 ;  /* 0x0000001423037223 */ /* 0x040fe20000000003 */
[--C-:B------:R-:W-:Y:S01]  /*6980*/  HADD2.F32 R20, -RZ, R42.reuse.H0_H0 ;  /* 0x2000002aff147230 */ /* 0x100fe20000004100 */
[----:B------:R-:W-:Y:S01]  /*6990*/  F2FP.F16.F32.PACK_AB R44, R2, R0 ;  /* 0x00000000022c723e */ /* 0x000fe200000000ff */
[----:B------:R-:W-:Y:S01]  /*69a0*/  FFMA R7, R35, R36, R7 ;  /* 0x0000002423077223 */ /* 0x000fe20000000007 */
[----:B------:R-:W-:Y:S01]  /*69b0*/  FMUL R6, R33, R10 ;  /* 0x0000000a21067220 */ /* 0x000fe20000400000 */
[----:B------:R-:W-:Y:S02]  /*69c0*/  HADD2.F32 R36, -RZ, R43.H1_H1 ;  /* 0x3000002bff247230 */ /* 0x000fe40000004100 */
[----:B------:R-:W-:Y:S01]  /*69d0*/  FFMA R4, R35, R20, R4 ;  /* 0x0000001423047223 */ /* 0x000fe20000000004 */
[----:B------:R-:W-:Y:S01]  /*69e0*/  HADD2.F32 R20, -RZ, R42.H1_H1 ;  /* 0x3000002aff147230 */ /* 0x000fe20000004100 */
[----:B------:R-:W-:Y:S01]  /*69f0*/  F2FP.F16.F32.PACK_AB R45, R7, R3 ;  /* 0x00000003072d723e */ /* 0x000fe200000000ff */
[C---:B------:R-:W-:Y:S01]  /*6a00*/  FMUL R11, R33.reuse, R11 ;  /* 0x0000000b210b7220 */ /* 0x040fe20000400000 */
[C---:B------:R-:W-:Y:S01]  /*6a10*/  FMUL R8, R33.reuse, R12 ;  /* 0x0000000c21087220 */ /* 0x040fe20000400000 */
[----:B------:R-:W-:Y:S01]  /*6a20*/  FMUL R9, R33, R13 ;  /* 0x0000000d21097220 */ /* 0x000fe20000400000 */
[C---:B------:R-:W-:Y:S01]  /*6a30*/  FFMA R5, R35.reuse, R20, R5 ;  /* 0x0000001423057223 */ /* 0x040fe20000000005 */
[----:B------:R-:W-:Y:S02]  /*6a40*/  HADD2.F32 R20, -RZ, R48.H1_H1 ;  /* 0x30000030ff147230 */ /* 0x000fe40000004100 */
[C---:B------:R-:W-:Y:S01]  /*6a50*/  FFMA R6, R35.reuse, R21, R6 ;  /* 0x0000001523067223 */ /* 0x040fe20000000006 */
[C---:B------:R-:W-:Y:S01]  /*6a60*/  FFMA R11, R35.reuse, R36, R11 ;  /* 0x00000024230b7223 */ /* 0x040fe2000000000b */
[C---:B------:R-:W-:Y:S01]  /*6a70*/  FFMA R8, R35.reuse, R37, R8 ;  /* 0x0000002523087223 */ /* 0x040fe20000000008 */
[--C-:B------:R-:W-:Y:S02]  /*6a80*/  HADD2.F32 R21, -RZ, R49.reuse.H0_H0 ;  /* 0x20000031ff157230 */ /* 0x100fe40000004100 */
[----:B------:R-:W-:Y:S01]  /*6a90*/  FFMA R9, R35, R20, R9 ;  /* 0x0000001423097223 */ /* 0x000fe20000000009 */
[C---:B------:R-:W-:Y:S01]  /*6aa0*/  FMUL R10, R33.reuse, R14 ;  /* 0x0000000e210a7220 */ /* 0x040fe20000400000 */
[----:B------:R-:W-:Y:S02]  /*6ab0*/  HADD2.F32 R20, -RZ, R49.H1_H1 ;  /* 0x30000031ff147230 */ /* 0x000fe40000004100 */
[C---:B------:R-:W-:Y:S01]  /*6ac0*/  FMUL R15, R33.reuse, R15 ;  /* 0x0000000f210f7220 */ /* 0x040fe20000400000 */
[----:B------:R-:W-:Y:S01]  /*6ad0*/  FMUL R12, R33, R16 ;  /* 0x00000010210c7220 */ /* 0x000fe20000400000 */
[C---:B------:R-:W-:Y:S01]  /*6ae0*/  FFMA R10, R35.reuse, R21, R10 ;  /* 0x00000015230a7223 */ /* 0x040fe2000000000a */
[--C-:B------:R-:W-:Y:S02]  /*6af0*/  HADD2.F32 R21, -RZ, R50.reuse.H0_H0 ;  /* 0x20000032ff157230 */ /* 0x100fe40000004100 */
[----:B------:R-:W-:Y:S01]  /*6b00*/  FFMA R15, R35, R20, R15 ;  /* 0x00000014230f7223 */ /* 0x000fe2000000000f */
[----:B------:R-:W-:Y:S02]  /*6b10*/  HADD2.F32 R20, -RZ, R50.H1_H1 ;  /* 0x30000032ff147230 */ /* 0x000fe40000004100 */
[C---:B------:R-:W-:Y:S01]  /*6b20*/  FMUL R13, R33.reuse, R17 ;  /* 0x00000011210d7220 */ /* 0x040fe20000400000 */
[--C-:B------:R-:W-:Y:S02]  /*6b30*/  HADD2.F32 R37, -RZ, R51.reuse.H0_H0 ;  /* 0x20000033ff257230 */ /* 0x100fe40000004100 */
[C---:B------:R-:W-:Y:S01]  /*6b40*/  FMUL R14, R33.reuse, R18 ;  /* 0x00000012210e7220 */ /* 0x040fe20000400000 */
[----:B------:R-:W-:Y:S02]  /*6b50*/  HADD2.F32 R36, -RZ, R51.H1_H1 ;  /* 0x30000033ff247230 */ /* 0x000fe40000004100 */
        /* <DEDUP_REMOVED lines=21> */
[----:B------:R-:W-:Y:S02]  /*6cb0*/  UIADD3 UR8, UP0, UPT, UR52, 0x680, URZ ;  /* 0x0000068034087890 */ /* 0x000fe4000ff1e0ff */
[----:B------:R-:W-:Y:S02]  /*6cc0*/  UIADD3 UR5, UPT, UPT, UR41, 0x20, URZ ;  /* 0x0000002029057890 */ /* 0x000fe4000fffe0ff */
[----:B------:R-:W-:Y:S02]  /*6cd0*/  UIADD3 UR4, UPT, UPT, UR48, 0x1200, URZ ;  /* 0x0000120030047890 */ /* 0x000fe4000fffe0ff */
[----:B------:R-:W-:Y:S01]  /*6ce0*/  UIADD3.X UR9, UPT, UPT, URZ, UR53, URZ, UP0, !UPT ;  /* 0x00000035ff097290 */ /* 0x000fe200087fe4ff */
[----:B------:R-:W-:Y:S01]  /*6cf0*/  UMOV UR6, UR42 ;  /* 0x0000002a00067c82 */ /* 0x000fe20008000000 */
[----:B------:R-:W-:Y:S07]  /*6d00*/  UMOV UR7, UR36 ;  /* 0x0000002400077c82 */ /* 0x000fee0008000000 */
[----:B------:R2:W-:Y:S01]  /*6d10*/  UTMASTG.3D [UR4], [UR8] ;  /* 0x00000004080073b5 */ /* 0x0005e20008010000 */
[----:B------:R0:W-:Y:S01]  /*6d20*/  UTMACMDFLUSH ;  /* 0x00000000000079b7 */ /* 0x0001e20000000000 */
[----:B--2---:R-:W-:Y:S04]  /*6d30*/  DEPBAR.LE SB0, 0x1 ;  /* 0x000080400000791a */ /* 0x004fe80000000000 */
.L_x_108:
[----:B------:R-:W-:Y:S05]  /*6d40*/  BSYNC.RECONVERGENT B0 ;  /* 0x0000000000007941 */ /* 0x000fea0003800200 */
.L_x_107:
[----:B------:R-:W-:Y:S01]  /*6d50*/  BAR.SYNC.DEFER_BLOCKING 0x1, 0x80 ;  /* 0x0042000000007b1d */ /* 0x000fe20000010000 */
[----:B------:R-:W-:Y:S04]  /*6d60*/  UIADD3 UR40, UPT, UPT, UR51, 0x1, URZ ;  /* 0x0000000133287890 */ /* 0x000fe8000fffe0ff */
[----:B------:R-:W-:Y:S04]  /*6d70*/  UISETP.NE.AND UP0, UPT, UR40, 0x4, UPT ;  /* 0x000000042800788c */ /* 0x000fe8000bf05270 */
[----:B------:R-:W-:Y:S01]  /*6d80*/  USEL UR40, UR40, URZ, UP0 ;  /* 0x000000ff28287287 */ /* 0x000fe20008000000 */
[----:B------:R2:W-:Y:S01]  /*6d90*/  @P6 SYNCS.ARRIVE.TRANS64.RED.A1T0 RZ, [R38+URZ], RZ ;  /* 0x000000ff26ff69a7 */ /* 0x0005e200081004ff */
[----:B------:R-:W-:Y:S01]  /*6da0*/  BSSY B1, `(.L_x_109) ;  /* 0x0000014000017945 */ /* 0x000fe20003800000 */
[----:B------:R-:W4:Y:S02]  /*6db0*/  @P6 SYNCS.PHASECHK.TRANS64.TRYWAIT P0, [R83+URZ+0x40], R88 ;  /* 0x00004058530065a7 */ /* 0x000f2400080011ff */
[----:B----4-:R-:W-:Y:S01]  /*6dc0*/  @P6 SEL R81, RZ, 0x1, !P0 ;  /* 0x00000001ff516807 */ /* 0x010fe20004000000 */
[----:B--2---:R-:W-:Y:S06]  /*6dd0*/  @!P6 BRA `(.L_x_110) ;  /* 0x000000000040e947 */ /* 0x004fec0003800000 */
[----:B------:R-:W-:Y:S01]  /*6de0*/  ISETP.NE.AND P1, PT, R82, RZ, PT ;  /* 0x000000ff5200720c */ /* 0x000fe20003f25270 */
[----:B------:R-:W-:Y:S01]  /*6df0*/  BSSY B0, `(.L_x_111) ;  /* 0x0000009000007945 */ /* 0x000fe20003800000 */
[----:B------:R-:W-:Y:S11]  /*6e00*/  ISETP.NE.AND P0, PT, R81, RZ, PT ;  /* 0x000000ff5100720c */ /* 0x000ff60003f05270 */
[----:B------:R-:W-:Y:S05]  /*6e10*/  @P1 IMAD R2, R39, 0x1000, R80 ;  /* 0x0000100027021824 */ /* 0x000fea00078e0250 */
[----:B------:R-:W-:Y:S05]  /*6e20*/  @P1 IADD3 R0, PT, PT, R2, UR48, RZ ;  /* 0x0000003002001c10 */ /* 0x000fea000fffe0ff */
[----:B------:R-:W-:Y:S01]  /*6e30*/  @P1 IMAD.IADD R0, R71, 0x1, R0 ;  /* 0x0000000147001824 */ /* 0x000fe200078e0200 */
[----:B------:R-:W-:Y:S06]  /*6e40*/  @P0 BRA `(.L_x_112) ;  /* 0x00000000000c0947 */ /* 0x000fec0003800000 */
[----:B------:R-:W-:Y:S04]  /*6e50*/  SHF.L.U32 R4, R70, 0x1f, RZ ;  /* 0x0000001f46047819 */ /* 0x000fe800000006ff */
[----:B------:R-:W2:Y:S02]  /*6e60*/  SYNCS.PHASECHK.TRANS64.TRYWAIT P0, [R83+URZ+0x40], R4 ;  /* 0x00004004530075a7 */ /* 0x000ea400080011ff */
[----:B--2---:R-:W-:Y:S05]  /*6e70*/  @!P0 BRA `(.L_x_113) ;  /* 0x0000001c00848947 */ /* 0x004fea0003800000 */
.L_x_112:
[----:B------:R-:W-:Y:S05]  /*6e80*/  BSYNC B0 ;  /* 0x0000000000007941 */ /* 0x000fea0003800000 */
.L_x_111:
[----:B------:R-:W-:Y:S02]  /*6e90*/  ISETP.NE.AND P0, PT, R82, RZ, PT ;  /* 0x000000ff5200720c */ /* 0x000fe40003f05270 */
[----:B------:R-:W-:Y:S11]  /*6ea0*/  IADD3 R39, PT, PT, R39, 0x1, RZ ;  /* 0x0000000127277810 */ /* 0x000ff60007ffe0ff */
[----:B------:R-:W-:Y:S05]  /*6eb0*/  @P0 WARPSYNC.ALL ;  /* 0x0000000000000948 */ /* 0x000fea0003800000 */
[----:B------:R4:W1:Y:S04]  /*6ec0*/  @P0 LDSM.16.M88.4 R40, [R2+UR48+0x200] ;  /* 0x000200300228083b */ /* 0x0008680008000200 */
[----:B------:R4:W1:Y:S02]  /*6ed0*/  @P0 LDSM.16.M88.4 R48, [R0+0x200] ;  /* 0x000200000030083b */ /* 0x0008640000000200 */
.L_x_110:
[----:B------:R-:W-:Y:S05]  /*6ee0*/  BSYNC B1 ;  /* 0x0000000000017941 */ /* 0x000fea0003800000 */
.L_x_109:
[----:B----4-:R-:W-:Y:S05]  /*6ef0*/  VIADD R0, R34, 0x40 ;  /* 0x0000004022007836 */ /* 0x010fea0000000000 */
[----:B------:R-:W-:Y:S04]  /*6f00*/  SHF.R.U32.HI R0, RZ, 0x15, R0 ;  /* 0x00000015ff007819 */ /* 0x000fe80000011600 */
[----:B------:R-:W-:Y:S11]  /*6f10*/  LOP3.LUT P0, RZ, R0, 0x3, R65, 0x48, !PT ;  /* 0x0000000300ff7812 */ /* 0x000ff60007804841 */
[----:B------:R-:W-:Y:S02]  /*6f20*/  @!UPT UIADD3 URZ, UPT, UPT, URZ, URZ, URZ ;  /* 0x000000fffffff290 */ /* 0x000fe4000fffe0ff */
        /* <DEDUP_REMOVED lines=8> */
[----:B------:R-:W3:Y:S01]  /*6fb0*/  LDCU.64 UR4, c[0x4][0x10] ;  /* 0x01000200ff0477ac */ /* 0x000ee20008000a00 */
[----:B----4-:R-:W-:Y:S01]  /*6fc0*/  MOV R5, UR9 ;  /* 0x0000000900057c02 */ /* 0x010fe20008000f00 */
[----:B--2---:R-:W-:Y:S01]  /*6fd0*/  IMAD.U32 R4, RZ, RZ, UR8 ;  /* 0x00000008ff047e24 */ /* 0x004fe2000f8e00ff */
[----:B-----5:R-:W-:Y:S01]  /*6fe0*/  MOV R7, UR7 ;  /* 0x0000000700077c02 */ /* 0x020fe20008000f00 */
[----:B------:R-:W-:Y:S01]  /*6ff0*/  IMAD.U32 R6, RZ, RZ, UR6 ;  /* 0x00000006ff067e24 */ /* 0x000fe2000f8e00ff */
[----:B---3--:R-:W-:Y:S01]  /*7000*/  MOV R11, UR5 ;  /* 0x00000005000b7c02 */ /* 0x008fe20008000f00 */
[----:B------:R-:W-:Y:S02]  /*7010*/  IMAD.U32 R10, RZ, RZ, UR4 ;  /* 0x00000004ff0a7e24 */ /* 0x000fe4000f8e00ff */
[----:B------:R-:W-:Y:S07]  /*7020*/  LEPC R20, `(.L_x_114) ;  /* 0x000000001014794e */ /* 0x000fee0000000000 */
[----:B-1----:R-:W-:Y:S05]  /*7030*/  CALL.ABS.NOINC R2 ;  /* 0x0000000002007343 */ /* 0x002fea0003c00000 */
.L_x_114:
        /* <DEDUP_REMOVED lines=8> */
[----:B--2---:R-:W-:Y:S01]  /*70c0*/  MOV R83, UR37 ;  /* 0x0000002500537c02 */ /* 0x004fe20008000f00 */
[----:B------:R-:W-:Y:S01]  /*70d0*/  HADD2.F32 R37, -RZ, R48.H0_H0 ;  /* 0x20000030ff257230 */ /* 0x000fe20000004100 */
[----:B------:R-:W-:Y:S01]  /*70e0*/  @P6 LEA R38, R38, UR48, 0x3 ;  /* 0x0000003026266c11 */ /* 0x000fe2000f8e18ff */
[----:B------:R-:W-:Y:S01]  /*70f0*/  BSSY.RECONVERGENT B0, `(.L_x_115) ;  /* 0x000004d000007945 */ /* 0x000fe20003800200 */
[----:B------:R-:W-:Y:S02]  /*7100*/  LEA R88, R39, UR48, 0x3 ;  /* 0x0000003027587c11 */ /* 0x000fe4000f8e18ff */
[----:B------:R-:W-:Y:S01]  /*7110*/  @P6 IADD3 R38, PT, PT, R38, 0x60, RZ ;  /* 0x0000006026266810 */ /* 0x000fe20007ffe0ff */
[----:B------:R-:W1:Y:S03]  /*7120*/  LDTM.16dp256bit.x4 R4, tmem[UR4+0x40] ;  /* 0x00004004000479ee */ /* 0x000e660008120000 */
[----:B------:R-:W-:Y:S02]  /*7130*/  @P6 PRMT R38, R83, 0x654, R38 ;  /* 0x0000065453266816 */ /* 0x000fe40000000026 */
[----:B------:R-:W-:Y:S01]  /*7140*/  @P6 SHF.L.U32 R83, R70, 0x1f, RZ ;  /* 0x0000001f46536819 */ /* 0x000fe200000006ff */
        /* <DEDUP_REMOVED lines=71> */
.L_x_116:
[----:B------:R-:W-:Y:S05]  /*75c0*/  BSYNC.RECONVERGENT B0 ;  /* 0x0000000000007941 */ /* 0x000fea0003800200 */
.L_x_115:
        /* <DEDUP_REMOVED lines=19> */
.L_x_120:
[----:B------:R-:W-:Y:S05]  /*7700*/  BSYNC B0 ;  /* 0x0000000000007941 */ /* 0x000fea0003800000 */
.L_x_119:
[----:B------:R-:W-:Y:S11]  /*7710*/  ISETP.NE.AND P0, PT, R82, RZ, PT ;  /* 0x000000ff5200720c */ /* 0x000ff60003f05270 */
[----:B------:R-:W-:Y:S02]  /*7720*/  @!UPT UIADD3 URZ, UPT, UPT, URZ, URZ, URZ ;  /* 0x000000fffffff290 */ /* 0x000fe4000fffe0ff */
[----:B------:R-:W-:Y:S05]  /*7730*/  @P0 WARPSYNC.ALL ;  /* 0x0000000000000948 */ /* 0x000fea0003800000 */
[----:B------:R4:W1:Y:S04]  /*7740*/  @P0 LDSM.16.M88.4 R40, [R39+UR48+0x200] ;  /* 0x000200302728083b */ /* 0x0008680008000200 */
[----:B------:R4:W1:Y:S02]  /*7750*/  @P0 LDSM.16.M88.4 R48, [R0+0x200] ;  /* 0x000200000030083b */ /* 0x0008640000000200 */
.L_x_118:
[----:B------:R-:W-:Y:S05]  /*7760*/  BSYNC B1 ;  /* 0x0000000000017941 */ /* 0x000fea0003800000 */
.L_x_117:
[----:B----4-:R-:W-:Y:S05]  /*7770*/  VIADD R0, R34, 0x60 ;  /* 0x0000006022007836 */ /* 0x010fea0000000000 */
[----:B------:R-:W-:Y:S04]  /*7780*/  SHF.R.U32.HI R0, RZ, 0x15, R0 ;  /* 0x00000015ff007819 */ /* 0x000fe80000011600 */
[----:B------:R-:W-:Y:S11]  /*7790*/  LOP3.LUT P0, RZ, R0, 0x3, R65, 0x48, !PT ;  /* 0x0000000300ff7812 */ /* 0x000ff60007804841 */
[----:B------:R-:W-:Y:S02]  /*77a0*/  @!UPT UIADD3 URZ, UPT, UPT, URZ, URZ, URZ ;  /* 0x000000fffffff290 */ /* 0x000fe4000fffe0ff */
[----:B------:R-:W-:Y:S05]  /*77b0*/  @!P0 BRA `(.L_x_122) ;  /* 0x0000000000408947 */ /* 0x000fea0003800000 */
[----:B------:R-:W4:Y:S01]  /*77c0*/  LDCU.64 UR8, c[0x4][0x70] ;  /* 0x01000e00ff0877ac */ /* 0x000f220008000a00 */
[----:B--2---:R-:W-:Y:S01]  /*77d0*/  MOV R3, 0x0 ;  /* 0x0000000000037802 */ /* 0x004fe20000000f00 */
[----:B------:R-:W-:Y:S02]  /*77e0*/  HFMA2 R12, -RZ, RZ, 0, 5.9604644775390625e-08 ;  /* 0x00000001ff0c7431 */ /* 0x000fe400000001ff */
[----:B------:R-:W-:Y:S02]  /*77f0*/  IMAD.MOV.U32 R8, RZ, RZ, 0x192 ;  /* 0x00000192ff087424 */ /* 0x000fe400078e00ff */
[----:B------:R-:W-:Y:S01]  /*7800*/  IMAD.MOV.U32 R13, RZ, RZ, RZ ;  /* 0x000000ffff0d7224 */ /* 0x000fe200078e00ff */
[----:B------:R-:W2:Y:S01]  /*7810*/  LDCU.64 UR6, c[0x4][0x78] ;  /* 0x01000f00ff0677ac */ /* 0x000ea20008000a00 */
[----:B------:R-:W1:Y:S01]  /*7820*/  LDC.64 R2, c[0x4][R3] ;  /* 0x0100000003027b82 */ /* 0x000e620000000a00 */
[----:B------:R-:W5:Y:S01]  /*7830*/  LDCU.64 UR4, c[0x4][0x10] ;  /* 0x01000200ff0477ac */ /* 0x000f620008000a00 */
[----:B----4-:R-:W-:Y:S01]  /*7840*/  MOV R5, UR9 ;  /* 0x0000000900057c02 */ /* 0x010fe20008000f00 */
[----:B------:R-:W-:Y:S01]  /*7850*/  IMAD.U32 R4, RZ, RZ, UR8 ;  /* 0x00000008ff047e24 */ /* 0x000fe2000f8e00ff */
[----:B--2---:R-:W-:Y:S01]  /*7860*/  MOV R7, UR7 ;  /* 0x0000000700077c02 */ /* 0x004fe20008000f00 */
[----:B------:R-:W-:Y:S01]  /*7870*/  IMAD.U32 R6, RZ, RZ, UR6 ;  /* 0x00000006ff067e24 */ /* 0x000fe2000f8e00ff */
[----:B-----5:R-:W-:Y:S01]  /*7880*/  MOV R11, UR5 ;  /* 0x00000005000b7c02 */ /* 0x020fe20008000f00 */
[----:B------:R-:W-:Y:S02]  /*7890*/  IMAD.U32 R10, RZ, RZ, UR4 ;  /* 0x00000004ff0a7e24 */ /* 0x000fe4000f8e00ff */
[----:B------:R-:W-:Y:S07]  /*78a0*/  LEPC R20, `(.L_x_122) ;  /* 0x000000001014794e */ /* 0x000fee0000000000 */
[----:B-1-3--:R-:W-:Y:S05]  /*78b0*/  CALL.ABS.NOINC R2 ;  /* 0x0000000002007343 */ /* 0x00afea0003c00000 */
.L_x_122:
[----:B------:R-:W-:Y:S01]  /*78c0*/  ISETP.NE.AND P0, PT, R72, RZ, PT ;  /* 0x000000ff4800720c */ /* 0x000fe20003f05270 */
[----:B------:R-:W-:Y:S05]  /*78d0*/  WARPSYNC.ALL ;  /* 0x0000000000007948 */ /* 0x000fea0003800000 */
[----:B------:R-:W-:Y:S01]  /*78e0*/  R2UR UR4, R34 ;  /* 0x00000000220472ca */ /* 0x000fe200000e0000 */
[--C-:B-1----:R-:W-:Y:S01]  /*78f0*/  HADD2.F32 R20, -RZ, R40.reuse.H0_H0 ;  /* 0x20000028ff147230 */ /* 0x102fe20000004100 */
[----:B------:R-:W-:Y:S01]  /*7900*/  R2UR UR5, R79 ;  /* 0x000000004f0572ca */ /* 0x000fe200000e0000 */
[----:B------:R-:W-:Y:S01]  /*7910*/  HADD2.F32 R36, -RZ, R40.H1_H1 ;  /* 0x30000028ff247230 */ /* 0x000fe20000004100 */
[----:B------:R-:W-:Y:S01]  /*7920*/  BSSY.RECONVERGENT B0, `(.L_x_123) ;  /* 0x000004f000007945 */ /* 0x000fe20003800200 */
[--C-:B------:R-:W-:Y:S02]  /*7930*/  HADD2.F32 R21, -RZ, R41.reuse.H0_H0 ;  /* 0x20000029ff157230 */ /* 0x100fe40000004100 */
[----:B------:R-:W-:Y:S02]  /*7940*/  HADD2.F32 R38, -RZ, R41.H1_H1 ;  /* 0x30000029ff267230 */ /* 0x000fe40000004100 */
[--C-:B------:R-:W-:Y:S02]  /*7950*/  HADD2.F32 R37, -RZ, R42.reuse.H0_H0 ;  /* 0x2000002aff257230 */ /* 0x100fe40000004100 */
[----:B------:R-:W-:Y:S02]  /*7960*/  HADD2.F32 R40, -RZ, R42.H1_H1 ;  /* 0x3000002aff287230 */ /* 0x000fe40000004100 */
[----:B------:R-:W1:Y:S01]  /*7970*/  LDTM.16dp256bit.x4 R4, tmem[UR4+0x60] ;  /* 0x00006004000479ee */ /* 0x000e620008120000 */
[----:B------:R-:W-:Y:S01]  /*7980*/  NOP ;  /* 0x0000000000007918 */ /* 0x000fe20000000000 */
[----:B------:R-:W-:Y:S01]  /*7990*/  UIADD3 UR5, UPT, UPT, UR5, 0xd0, URZ ;  /* 0x000000d005057890 */ /* 0x000fe2000fffe0ff */
[--C-:B------:R-:W-:Y:S02]  /*79a0*/  HADD2.F32 R39, -RZ, R43.reuse.H0_H0 ;  /* 0x2000002bff277230 */ /* 0x100fe40000004100 */
[----:B------:R-:W-:Y:S01]  /*79b0*/  HADD2.F32 R41, -RZ, R43.H1_H1 ;  /* 0x3000002bff297230 */ /* 0x000fe20000004100 */
[----:B------:R-:W-:Y:S01]  /*79c0*/  UPRMT UR5, UR37, 0x654, UR5 ;  /* 0x0000065425057896 */ /* 0x000fe20008000005 */
[--C-:B------:R-:W-:Y:S02]  /*79d0*/  HADD2.F32 R42, -RZ, R48.reuse.H0_H0 ;  /* 0x20000030ff2a7230 */ /* 0x100fe40000004100 */
[----:B------:R-:W-:Y:S02]  /*79e0*/  HADD2.F32 R43, -RZ, R48.H1_H1 ;  /* 0x30000030ff2b7230 */ /* 0x000fe40000004100 */
[--C-:B------:R-:W-:Y:S02]  /*79f0*/  HADD2.F32 R44, -RZ, R49.reuse.H0_H0 ;  /* 0x20000031ff2c7230 */ /* 0x100fe40000004100 */
[----:B------:R-:W-:Y:S02]  /*7a00*/  HADD2.F32 R46, -RZ, R49.H1_H1 ;  /* 0x30000031ff2e7230 */ /* 0x000fe40000004100 */
[----:B-1----:R-:W-:Y:S01]  /*7a10*/  SYNCS.ARRIVE.TRANS64.RED.A1T0 RZ, [UR5], RZ ;  /* 0x000000ffffff79a7 */ /* 0x002fe20008100405 */
[--C-:B------:R-:W-:Y:S02]  /*7a20*/  HADD2.F32 R45, -RZ, R50.reuse.H0_H0 ;  /* 0x20000032ff2d7230 */ /* 0x100fe40000004100 */
[----:B------:R-:W-:Y:S02]  /*7a30*/  HADD2.F32 R48, -RZ, R50.H1_H1 ;  /* 0x30000032ff307230 */ /* 0x000fe40000004100 */
[--C-:B------:R-:W-:Y:S02]  /*7a40*/  HADD2.F32 R47, -RZ, R51.reuse.H0_H0 ;  /* 0x20000033ff2f7230 */ /* 0x100fe40000004100 */
[----:B------:R-:W-:Y:S02]  /*7a50*/  HADD2.F32 R50, -RZ, R51.H1_H1 ;  /* 0x30000033ff327230 */ /* 0x000fe40000004100 */
[C---:B------:R-:W-:Y:S01]  /*7a60*/  FMUL R4, R33.reuse, R4 ;  /* 0x0000000421047220 */ /* 0x040fe20000400000 */
[C---:B------:R-:W-:Y:S01]  /*7a70*/  FMUL R5, R33.reuse, R5 ;  /* 0x0000000521057220 */ /* 0x040fe20000400000 */
[C---:B------:R-:W-:Y:S01]  /*7a80*/  FMUL R6, R33.reuse, R6 ;  /* 0x0000000621067220 */ /* 0x040fe20000400000 */
[----:B------:R-:W-:Y:S01]  /*7a90*/  FMUL R7, R33, R7 ;  /* 0x0000000721077220 */ /* 0x000fe20000400000 */
[C---:B------:R-:W-:Y:S01]  /*7aa0*/  FFMA R4, R35.reuse, R20, R4 ;  /* 0x0000001423047223 */ /* 0x040fe20000000004 */
[C---:B------:R-:W-:Y:S01]  /*7ab0*/  FFMA R5, R35.reuse, R36, R5 ;  /* 0x0000002423057223 */ /* 0x040fe20000000005 */
[C---:B------:R-:W-:Y:S01]  /*7ac0*/  FFMA R6, R35.reuse, R21, R6 ;  /* 0x0000001523067223 */ /* 0x040fe20000000006 */
[----:B------:R-:W-:Y:S01]  /*7ad0*/  FFMA R7, R35, R38, R7 ;  /* 0x0000002623077223 */ /* 0x000fe20000000007 */
[C---:B------:R-:W-:Y:S01]  /*7ae0*/  FMUL R8, R33.reuse, R8 ;  /* 0x0000000821087220 */ /* 0x040fe20000400000 */
[----:B------:R-:W-:Y:S01]  /*7af0*/  FMUL R9, R33, R9 ;  /* 0x0000000921097220 */ /* 0x000fe20000400000 */
[----:B---3--:R-:W-:Y:S01]  /*7b00*/  F2FP.F16.F32.PACK_AB R80, R5, R4 ;  /* 0x000000040550723e */ /* 0x008fe200000000ff */
[----:B------:R-:W-:Y:S01]  /*7b10*/  FMUL R0, R33, R10 ;  /* 0x0000000a21007220 */ /* 0x000fe20000400000 */
[----:B------:R-:W-:Y:S01]  /*7b20*/  F2FP.F16.F32.PACK_AB R81, R7, R6 ;  /* 0x000000060751723e */ /* 0x000fe200000000ff */
[C---:B------:R-:W-:Y:S01]  /*7b30*/  FFMA R8, R35.reuse, R37, R8 ;  /* 0x0000002523087223 */ /* 0x040fe20000000008 */
[----:B------:R-:W-:Y:S01]  /*7b40*/  FFMA R9, R35, R40, R9 ;  /* 0x0000002823097223 */ /* 0x000fe20000000009 */
[C---:B------:R-:W-:Y:S01]  /*7b50*/  FMUL R2, R33.reuse, R11 ;  /* 0x0000000b21027220 */ /* 0x040fe20000400000 */
[C---:B--2---:R-:W-:Y:S01]  /*7b60*/  FMUL R3, R33.reuse, R12 ;  /* 0x0000000c21037220 */ /* 0x044fe20000400000 */
[----:B------:R-:W-:Y:S01]  /*7b70*/  FMUL R10, R33, R13 ;  /* 0x0000000d210a7220 */ /* 0x000fe20000400000 */
[----:B------:R-:W-:Y:S01]  /*7b80*/  FFMA R0, R35, R39, R0 ;  /* 0x0000002723007223 */ /* 0x000fe20000000000 */
        /* <DEDUP_REMOVED lines=40> */
.L_x_124:
[----:B------:R-:W-:Y:S05]  /*7e10*/  BSYNC.RECONVERGENT B0 ;  /* 0x0000000000007941 */ /* 0x000fea0003800200 */
.L_x_123:
[----:B------:R-:W-:Y:S01]  /*7e20*/  BAR.SYNC.DEFER_BLOCKING 0x1, 0x80 ;  /* 0x0042000000007b1d */ /* 0x000fe20000010000 */
[----:B------:R-:W-:Y:S01]  /*7e30*/  UISETP.NE.AND UP0, UPT, UR49, -0x4, UPT ;  /* 0xfffffffc3100788c */ /* 0x000fe2000bf05270 */
[----:B------:R-:W-:Y:S08]  /*7e40*/  IADD3 R0, PT, PT, R30, 0x1, RZ ;  /* 0x000000011e007810 */ /* 0x000ff00007ffe0ff */
[----:B------:R-:W-:Y:S05]  /*7e50*/  BRA.U !UP0, `(.L_x_125) ;  /* 0x0000000108287547 */ /* 0x000fea000b800000 */
[----:B------:R-:W-:Y:S01]  /*7e60*/  ISETP.NE.AND P0, PT, R76, RZ, PT ;  /* 0x000000ff4c00720c */ /* 0x000fe20003f05270 */
[----:B------:R-:W-:Y:S01]  /*7e70*/  IMAD.U32 R3, RZ, RZ, UR51 ;  /* 0x00000033ff037e24 */ /* 0x000fe2000f8e00ff */
[----:B------:R-:W-:Y:S01]  /*7e80*/  UIADD3 UR51, UPT, UPT, UR51, 0x1, URZ ;  /* 0x0000000133337890 */ /* 0x000fe2000fffe0ff */
[----:B------:R-:W-:Y:S03]  /*7e90*/  IMAD.U32 R2, RZ, RZ, UR37 ;  /* 0x00000025ff027e24 */ /* 0x000fe6000f8e00ff */
[----:B------:R-:W-:Y:S04]  /*7ea0*/  UISETP.NE.AND UP0, UPT, UR51, 0x4, UPT ;  /* 0x000000043300788c */ /* 0x000fe8000bf05270 */
[----:B------:R-:W-:Y:S03]  /*7eb0*/  USEL UR51, UR51, URZ, UP0 ;  /* 0x000000ff33337287 */ /* 0x000fe60008000000 */
[----:B------:R-:W-:Y:S05]  /*7ec0*/  @P0 LEA R3, R3, UR48, 0x3 ;  /* 0x0000003003030c11 */ /* 0x000fea000f8e18ff */
[----:B------:R-:W-:Y:S05]  /*7ed0*/  @P0 VIADD R3, R3, 0x60 ;  /* 0x0000006003030836 */ /* 0x000fea0000000000 */
[----:B------:R-:W-:Y:S04]  /*7ee0*/  @P0 PRMT R2, R2, 0x654, R3 ;  /* 0x0000065402020816 */ /* 0x000fe80000000003 */
[----:B------:R2:W-:Y:S03]  /*7ef0*/  @P0 SYNCS.ARRIVE.TRANS64.RED.A1T0 RZ, [R2+URZ], RZ ;  /* 0x000000ff02ff09a7 */ /* 0x0005e600081004ff */
.L_x_125:
[----:B------:R-:W-:Y:S01]  /*7f00*/  ISETP.NE.AND P2, PT, R73, RZ, PT ;  /* 0x000000ff4900720c */ /* 0x000fe20003f45270 */
[----:B------:R-:W-:Y:S01]  /*7f10*/  UIADD3 UR49, UPT, UPT, UR49, 0x4, URZ ;  /* 0x0000000431317890 */ /* 0x000fe2000fffe0ff */
[----:B------:R-:W-:Y:S01]  /*7f20*/  ISETP.NE.AND P0, PT, R75, 0x2, PT ;  /* 0x000000024b00780c */ /* 0x000fe20003f05270 */
[----:B------:R-:W-:Y:S01]  /*7f30*/  IMAD.IADD R20, R29, 0x1, R58 ;  /* 0x000000011d147824 */ /* 0x000fe200078e023a */
[----:B------:R-:W-:Y:S01]  /*7f40*/  ISETP.NE.AND P1, PT, R0, 0x4, PT ;  /* 0x000000040000780c */ /* 0x000fe20003f25270 */
[----:B------:R-:W-:Y:S01]  /*7f50*/  IMAD.IADD R21, R31, 0x1, R60 ;  /* 0x000000011f157824 */ /* 0x000fe200078e023c */
[----:B------:R-:W-:Y:S02]  /*7f60*/  SEL R3, RZ, 0x1, P0 ;  /* 0x00000001ff037807 */ /* 0x000fe40000000000 */
[----:B--2---:R-:W-:Y:S02]  /*7f70*/  SEL R2, RZ, 0x1, P1 ;  /* 0x00000001ff027807 */ /* 0x004fe40000800000 */
[----:B------:R-:W-:Y:S02]  /*7f80*/  LOP3.LUT R68, R68, R3, RZ, 0x3c, !PT ;  /* 0x0000000344447212 */ /* 0x000fe400078e3cff */
[----:B------:R-:W-:Y:S02]  /*7f90*/  LOP3.LUT R69, R69, R2, RZ, 0x3c, !PT ;  /* 0x0000000245457212 */ /* 0x000fe400078e3cff */
[----:B------:R-:W-:Y:S02]  /*7fa0*/  @P2 R2UR UR36, R67 ;  /* 0x00000000432422ca */ /* 0x000fe400000e0000 */
[----:B------:R-:W-:Y:S02]  /*7fb0*/  SEL R75, R75, RZ, P0 ;  /* 0x000000ff4b4b7207 */ /* 0x000fe40000000000 */
[----:B------:R-:W-:Y:S01]  /*7fc0*/  SEL R30, R0, RZ, P1 ;  /* 0x000000ff001e7207 */ /* 0x000fe20000800000 */
[----:B------:R-:W-:Y:S10]  /*7fd0*/  @P2 BRA `(.L_x_126) ;  /* 0xffffffd000182947 */ /* 0x000ff4000383ffff */
[----:B------:R-:W-:-:S09]  /*7fe0*/  UISETP.NE.AND UP0, UPT, UR50, URZ, UPT ;  /* 0x000000ff3200728c */ /* 0x000fd2000bf05270 */
[----:B------:R-:W-:Y:S05]  /*7ff0*/  BRA.U !UP0, `(.L_x_127) ;  /* 0x0000000108487547 */ /* 0x000fea000b800000 */
[----:B------:R-:W2:Y:S02]  /*8000*/  LDCU.64 UR4, c[0x0][0x890] ;  /* 0x00011200ff0477ac */ /* 0x000ea40008000a00 */
[----:B--2---:R-:W-:-:S04]  /*8010*/  UISETP.NE.U32.AND UP0, UPT, UR4, URZ, UPT ;  /* 0x000000ff0400728c */ /* 0x004fc8000bf05070 */
[----:B------:R-:W-:-:S09]  /*8020*/  UISETP.NE.AND.EX UP0, UPT, UR5, URZ, UPT, UP0 ;  /* 0x000000ff0500728c */ /* 0x000fd2000bf05300 */
[----:B------:R-:W-:Y:S05]  /*8030*/  BRA.U UP0, `(.L_x_128) ;  /* 0x00000001000c7547 */ /* 0x000fea000b800000 */
[----:B------:R-:W-:-:S13]  /*8040*/  FSETP.NEU.AND P0, PT, R35, RZ, PT ;  /* 0x000000ff2300720b */ /* 0x000fda0003f0d000 */
[----:B------:R-:W-:Y:S05]  /*8050*/  @!P0 EXIT ;  /* 0x000000000000894d */ /* 0x000fea0003800000 */
[----:B------:R-:W-:Y:S05]  /*8060*/  BRA `(.L_x_127) ;  /* 0x00000000002c7947 */ /* 0x000fea0003800000 */
.L_x_128:
[----:B------:R-:W-:Y:S01]  /*8070*/  ISETP.NE.AND P0, PT, R74, RZ, PT ;  /* 0x000000ff4a00720c */ /* 0x000fe20003f05270 */
[----:B------:R-:W-:-:S12]  /*8080*/  BSSY.RECONVERGENT B0, `(.L_x_127) ;  /* 0x0000009000007945 */ /* 0x000fd80003800200 */
[----:B------:R-:W-:Y:S05]  /*8090*/  @P0 BRA `(.L_x_129) ;  /* 0x0000000000140947 */ /* 0x000fea0003800000 */
[----:B------:R-:W2:Y:S02]  /*80a0*/  LDCU.64 UR4, c[0x0][0x888] ;  /* 0x00011100ff0477ac */ /* 0x000ea40008000a00 */
[----:B--2---:R-:W-:-:S04]  /*80b0*/  ISETP.NE.U32.AND P0, PT, RZ, UR4, PT ;  /* 0x00000004ff007c0c */ /* 0x004fc8000bf05070 */
[----:B------:R-:W-:-:S13]  /*80c0*/  ISETP.NE.AND.EX P0, PT, RZ, UR5, PT, P0 ;  /* 0x00000005ff007c0c */ /* 0x000fda000bf05300 */
[----:B------:R-:W-:Y:S05]  /*80d0*/  @!P0 EXIT ;  /* 0x000000000000894d */ /* 0x000fea0003800000 */
[----:B------:R-:W-:Y:S05]  /*80e0*/  BRA `(.L_x_130) ;  /* 0x0000000000087947 */ /* 0x000fea0003800000 */
.L_x_129:
[----:B------:R-:W-:-:S13]  /*80f0*/  FSETP.NEU.AND P0, PT, R35, RZ, PT ;  /* 0x000000ff2300720b */ /* 0x000fda0003f0d000 */
[----:B------:R-:W-:Y:S05]  /*8100*/  @!P0 EXIT ;  /* 0x000000000000894d */ /* 0x000fea0003800000 */
.L_x_130:
[----:B------:R-:W-:Y:S05]  /*8110*/  BSYNC.RECONVERGENT B0 ;  /* 0x0000000000007941 */ /* 0x000fea0003800200 */
.L_x_127:
[----:B------:R-:W-:Y:S01]  /*8120*/  ULEA UR4, UR51, UR48, 0x3 ;  /* 0x0000003033047291 */ /* 0x000fe2000f8e18ff */
[----:B------:R-:W-:-:S04]  /*8130*/  DEPBAR.LE SB0, 0x0 ;  /* 0x000080000000791a */ /* 0x000fc80000000000 */
[----:B------:R-:W-:-:S04]  /*8140*/  UIADD3 UR4, UPT, UPT, UR4, 0x60, URZ ;  /* 0x0000006004047890 */ /* 0x000fc8000fffe0ff */
[----:B------:R-:W-:-:S09]  /*8150*/  UPRMT UR4, UR37, 0x654, UR4 ;  /* 0x0000065425047896 */ /* 0x000fd20008000004 */
[----:B------:R-:W-:Y:S01]  /*8160*/  SYNCS.ARRIVE.TRANS64.RED.A1T0 RZ, [UR4], RZ ;  /* 0x000000ffffff79a7 */ /* 0x000fe20008100404 */
[----:B------:R-:W-:Y:S05]  /*8170*/  EXIT ;  /* 0x000000000000794d */ /* 0x000fea0003800000 */
.L_x_19:
[----:B--2---:R2:W1:Y:S02]  /*8180*/  SYNCS.PHASECHK.TRANS64.TRYWAIT P0, [R3+URZ+0x100], R2 ;  /* 0x00010002030075a7 */ /* 0x00446400080011ff */
[----:B-1----:R-:W-:Y:S05]  /*8190*/  @!P0 NANOSLEEP.SYNCS 0x989680 ;  /* 0x009896800000895d */ /* 0x002fea0003900000 */
[----:B------:R-:W1:Y:S02]  /*81a0*/  @!P0 SYNCS.PHASECHK.TRANS64 P0, [R3+URZ+0x100], R2 ;  /* 0x00010002030085a7 */ /* 0x000e6400080010ff */
[----:B-1----:R-:W-:Y:S05]  /*81b0*/  @!P0 BRA `(.L_x_19) ;  /* 0xfffffffc00f08947 */ /* 0x002fea000383ffff */
[----:B------:R-:W-:Y:S05]  /*81c0*/  BRA `(.L_x_131) ;  /* 0xffffff9400087947 */ /* 0x000fea000383ffff */
.L_x_22:
[----:B-1----:R-:W-:-:S07]  /*81d0*/  MOV R2, UR33 ;  /* 0x0000002100027c02 */ /* 0x002fce0008000f00 */
.L_x_132:
[----:B-1----:R1:W2:Y:S02]  /*81e0*/  SYNCS.PHASECHK.TRANS64.TRYWAIT P0, [R2+URZ+0x20], R5 ;  /* 0x00002005020075a7 */ /* 0x0022a400080011ff */
[----:B--2---:R-:W-:Y:S05]  /*81f0*/  @!P0 NANOSLEEP.SYNCS 0x989680 ;  /* 0x009896800000895d */ /* 0x004fea0003900000 */
[----:B------:R-:W2:Y:S02]  /*8200*/  @!P0 SYNCS.PHASECHK.TRANS64 P0, [R2+URZ+0x20], R5 ;  /* 0x00002005020085a7 */ /* 0x000ea400080010ff */
[----:B--2---:R-:W-:Y:S05]  /*8210*/  @!P0 BRA `(.L_x_132) ;  /* 0xfffffffc00f08947 */ /* 0x004fea000383ffff */
[----:B------:R-:W-:Y:S05]  /*8220*/  BRA `(.L_x_21) ;  /* 0xffffff9400587947 */ /* 0x000fea000383ffff */
.L_x_28:
[----:B-1----:R-:W-:-:S07]  /*8230*/  MOV R2, UR33 ;  /* 0x0000002100027c02 */ /* 0x002fce0008000f00 */
.L_x_133:
[----:B-1----:R1:W2:Y:S02]  /*8240*/  SYNCS.PHASECHK.TRANS64.TRYWAIT P0, [R2+URZ+0x20], R5 ;  /* 0x00002005020075a7 */ /* 0x0022a400080011ff */
[----:B--2---:R-:W-:Y:S05]  /*8250*/  @!P0 NANOSLEEP.SYNCS 0x989680 ;  /* 0x009896800000895d */ /* 0x004fea0003900000 */
[----:B------:R-:W2:Y:S02]  /*8260*/  @!P0 SYNCS.PHASECHK.TRANS64 P0, [R2+URZ+0x20], R5 ;  /* 0x00002005020085a7 */ /* 0x000ea400080010ff */
[----:B--2---:R-:W-:Y:S05]  /*8270*/  @!P0 BRA `(.L_x_133) ;  /* 0xfffffffc00f08947 */ /* 0x004fea000383ffff */
[----:B------:R-:W-:Y:S05]  /*8280*/  BRA `(.L_x_27) ;  /* 0xffffff9800307947 */ /* 0x000fea000383ffff */
.L_x_32:
[----:B-1----:R1:W2:Y:S02]  /*8290*/  SYNCS.PHASECHK.TRANS64.TRYWAIT P0, [R2+URZ+0x90], R3 ;  /* 0x00009003020075a7 */ /* 0x0022a400080011ff */
[----:B--2---:R-:W-:Y:S05]  /*82a0*/  @!P0 NANOSLEEP.SYNCS 0x989680 ;  /* 0x009896800000895d */ /* 0x004fea0003900000 */
[----:B------:R-:W2:Y:S02]  /*82b0*/  @!P0 SYNCS.PHASECHK.TRANS64 P0, [R2+URZ+0x90], R3 ;  /* 0x00009003020085a7 */ /* 0x000ea400080010ff */
[----:B--2---:R-:W-:Y:S05]  /*82c0*/  @!P0 BRA `(.L_x_32) ;  /* 0xfffffffc00f08947 */ /* 0x004fea000383ffff */
[----:B------:R-:W-:Y:S05]  /*82d0*/  BRA `(.L_x_134) ;  /* 0xffffff9800e87947 */ /* 0x000fea000383ffff */
.L_x_36:
[----:B----4-:R-:W-:-:S07]  /*82e0*/  MOV R0, UR5 ;  /* 0x0000000500007c02 */ /* 0x010fce0008000f00 */
.L_x_135:
[----:B-1----:R1:W2:Y:S02]  /*82f0*/  SYNCS.PHASECHK.TRANS64.TRYWAIT P0, [R0+URZ], R3 ;  /* 0x00000003000075a7 */ /* 0x0022a400080011ff */
[----:B--2---:R-:W-:Y:S05]  /*8300*/  @!P0 NANOSLEEP.SYNCS 0x989680 ;  /* 0x009896800000895d */ /* 0x004fea0003900000 */
[----:B------:R-:W2:Y:S02]  /*8310*/  @!P0 SYNCS.PHASECHK.TRANS64 P0, [R0+URZ], R3 ;  /* 0x00000003000085a7 */ /* 0x000ea400080010ff */
[----:B--2---:R-:W-:Y:S05]  /*8320*/  @!P0 BRA `(.L_x_135) ;  /* 0xfffffffc00f08947 */ /* 0x004fea000383ffff */
[----:B------:R-:W-:Y:S05]  /*8330*/  BRA `(.L_x_136) ;  /* 0xffffffa000587947 */ /* 0x000fea000383ffff */
.L_x_37:
[----:B----4-:R-:W-:-:S07]  /*8340*/  MOV R0, UR5 ;  /* 0x0000000500007c02 */ /* 0x010fce0008000f00 */
.L_x_137:
[----:B-1----:R1:W2:Y:S02]  /*8350*/  SYNCS.PHASECHK.TRANS64.TRYWAIT P0, [R0+URZ], R3 ;  /* 0x00000003000075a7 */ /* 0x0022a400080011ff */
[----:B--2---:R-:W-:Y:S05]  /*8360*/  @!P0 NANOSLEEP.SYNCS 0x989680 ;  /* 0x009896800000895d */ /* 0x004fea0003900000 */
[----:B------:R-:W2:Y:S02]  /*8370*/  @!P0 SYNCS.PHASECHK.TRANS64 P0, [R0+URZ], R3 ;  /* 0x00000003000085a7 */ /* 0x000ea400080010ff */
[----:B--2---:R-:W-:Y:S05]  /*8380*/  @!P0 BRA `(.L_x_137) ;  /* 0xfffffffc00f08947 */ /* 0x004fea000383ffff */
[----:B------:R-:W-:Y:S05]  /*8390*/  BRA `(.L_x_138) ;  /* 0xffffffa000647947 */ /* 0x000fea000383ffff */
.L_x_38:
[----:B----4-:R-:W-:-:S07]  /*83a0*/  MOV R0, UR5 ;  /* 0x0000000500007c02 */ /* 0x010fce0008000f00 */
.L_x_139:
[----:B-1----:R1:W2:Y:S02]  /*83b0*/  SYNCS.PHASECHK.TRANS64.TRYWAIT P0, [R0+URZ], R3 ;  /* 0x00000003000075a7 */ /* 0x0022a400080011ff */
[----:B--2---:R-:W-:Y:S05]  /*83c0*/  @!P0 NANOSLEEP.SYNCS 0x989680 ;  /* 0x009896800000895d */ /* 0x004fea0003900000 */
[----:B------:R-:W2:Y:S02]  /*83d0*/  @!P0 SYNCS.PHASECHK.TRANS64 P0, [R0+URZ], R3 ;  /* 0x00000003000085a7 */ /* 0x000ea400080010ff */
[----:B--2---:R-:W-:Y:S05]  /*83e0*/  @!P0 BRA `(.L_x_139) ;  /* 0xfffffffc00f08947 */ /* 0x004fea000383ffff */
[----:B------:R-:W-:Y:S05]  /*83f0*/  BRA `(.L_x_140) ;  /* 0xffffffa000707947 */ /* 0x000fea000383ffff */
.L_x_41:
[----:B-1----:R1:W2:Y:S02]  /*8400*/  SYNCS.PHASECHK.TRANS64.TRYWAIT P0, [R0+URZ+0xf0], R5 ;  /* 0x0000f005000075a7 */ /* 0x0022a400080011ff */
[----:B--2---:R-:W-:Y:S05]  /*8410*/  @!P0 NANOSLEEP.SYNCS 0x989680 ;  /* 0x009896800000895d */ /* 0x004fea0003900000 */
[----:B------:R-:W2:Y:S02]  /*8420*/  @!P0 SYNCS.PHASECHK.TRANS64 P0, [R0+URZ+0xf0], R5 ;  /* 0x0000f005000085a7 */ /* 0x000ea400080010ff */
[----:B--2---:R-:W-:Y:S05]  /*8430*/  @!P0 BRA `(.L_x_41) ;  /* 0xfffffffc00f08947 */ /* 0x004fea000383ffff */
[----:B------:R-:W-:Y:S05]  /*8440*/  BRA `(.L_x_141) ;  /* 0xffffffa000cc7947 */ /* 0x000fea000383ffff */
.L_x_42:
[----:B------:R-:W-:-:S07]  /*8450*/  MOV R0, UR5 ;  /* 0x0000000500007c02 */ /* 0x000fce0008000f00 */
.L_x_142:
[----:B-1----:R1:W2:Y:S02]  /*8460*/  SYNCS.PHASECHK.TRANS64.TRYWAIT P0, [R0+URZ+0xa0], R5 ;  /* 0x0000a005000075a7 */ /* 0x0022a400080011ff */
[----:B--2---:R-:W-:Y:S05]  /*8470*/  @!P0 NANOSLEEP.SYNCS 0x989680 ;  /* 0x009896800000895d */ /* 0x004fea0003900000 */
[----:B------:R-:W2:Y:S02]  /*8480*/  @!P0 SYNCS.PHASECHK.TRANS64 P0, [R0+URZ+0xa0], R5 ;  /* 0x0000a005000085a7 */ /* 0x000ea400080010ff */
[----:B--2---:R-:W-:Y:S05]  /*8490*/  @!P0 BRA `(.L_x_142) ;  /* 0xfffffffc00f08947 */ /* 0x004fea000383ffff */
[----:B------:R-:W-:Y:S05]  /*84a0*/  BRA `(.L_x_143) ;  /* 0xffffffa000dc7947 */ /* 0x000fea000383ffff */
.L_x_43:
[----:B-1----:R1:W2:Y:S02]  /*84b0*/  SYNCS.PHASECHK.TRANS64.TRYWAIT P1, [R0+URZ+0x90], R5 ;  /* 0x00009005000075a7 */ /* 0x0022a400080211ff */
[----:B--2---:R-:W-:Y:S05]  /*84c0*/  @!P1 NANOSLEEP.SYNCS 0x989680 ;  /* 0x009896800000995d */ /* 0x004fea0003900000 */
[----:B------:R-:W2:Y:S02]  /*84d0*/  @!P1 SYNCS.PHASECHK.TRANS64 P1, [R0+URZ+0x90], R5 ;  /* 0x00009005000095a7 */ /* 0x000ea400080210ff */
[----:B--2---:R-:W-:Y:S05]  /*84e0*/  @!P1 BRA `(.L_x_43) ;  /* 0xfffffffc00f09947 */ /* 0x004fea000383ffff */
[----:B------:R-:W-:Y:S05]  /*84f0*/  BRA `(.L_x_144) ;  /* 0xffffffa4000c7947 */ /* 0x000fea000383ffff */
.L_x_46:
[----:B------:R-:W-:-:S07]  /*8500*/  MOV R0, UR5 ;  /* 0x0000000500007c02 */ /* 0x000fce0008000f00 */
.L_x_145:
[----:B-1----:R1:W2:Y:S02]  /*8510*/  SYNCS.PHASECHK.TRANS64.TRYWAIT P0, [R0+URZ+0xa0], R3 ;  /* 0x0000a003000075a7 */ /* 0x0022a400080011ff */
[----:B--2---:R-:W-:Y:S05]  /*8520*/  @!P0 NANOSLEEP.SYNCS 0x989680 ;  /* 0x009896800000895d */ /* 0x004fea0003900000 */
[----:B------:R-:W2:Y:S02]  /*8530*/  @!P0 SYNCS.PHASECHK.TRANS64 P0, [R0+URZ+0xa0], R3 ;  /* 0x0000a003000085a7 */ /* 0x000ea400080010ff */
[----:B--2---:R-:W-:Y:S05]  /*8540*/  @!P0 BRA `(.L_x_145) ;  /* 0xfffffffc00f08947 */ /* 0x004fea000383ffff */
[----:B------:R-:W-:Y:S05]  /*8550*/  BRA `(.L_x_45) ;  /* 0xffffffa400607947 */ /* 0x000fea000383ffff */
.L_x_53:
[----:B-1----:R1:W2:Y:S02]  /*8560*/  SYNCS.PHASECHK.TRANS64.TRYWAIT P1, [R0+URZ+0x90], R5 ;  /* 0x00009005000075a7 */ /* 0x0022a400080211ff */
[----:B--2---:R-:W-:Y:S05]  /*8570*/  @!P1 NANOSLEEP.SYNCS 0x989680 ;  /* 0x009896800000995d */ /* 0x004fea0003900000 */
[----:B------:R-:W2:Y:S02]  /*8580*/  @!P1 SYNCS.PHASECHK.TRANS64 P1, [R0+URZ+0x90], R5 ;  /* 0x00009005000095a7 */ /* 0x000ea400080210ff */
[----:B--2---:R-:W-:Y:S05]  /*8590*/  @!P1 BRA `(.L_x_53) ;  /* 0xfffffffc00f09947 */ /* 0x004fea000383ffff */
[----:B------:R-:W-:Y:S05]  /*85a0*/  BRA `(.L_x_146) ;  /* 0xffffffa800f07947 */ /* 0x000fea000383ffff */
.L_x_54:
[----:B------:R-:W-:-:S07]  /*85b0*/  MOV R3, UR6 ;  /* 0x0000000600037c02 */ /* 0x000fce0008000f00 */
.L_x_147:
[----:B-1----:R1:W2:Y:S02]  /*85c0*/  SYNCS.PHASECHK.TRANS64.TRYWAIT P0, [R3+URZ+0xd0], R0 ;  /* 0x0000d000030075a7 */ /* 0x0022a400080011ff */
[----:B--2---:R-:W-:Y:S05]  /*85d0*/  @!P0 NANOSLEEP.SYNCS 0x989680 ;  /* 0x009896800000895d */ /* 0x004fea0003900000 */
[----:B------:R-:W2:Y:S02]  /*85e0*/  @!P0 SYNCS.PHASECHK.TRANS64 P0, [R3+URZ+0xd0], R0 ;  /* 0x0000d000030085a7 */ /* 0x000ea400080010ff */
[----:B--2---:R-:W-:Y:S05]  /*85f0*/  @!P0 BRA `(.L_x_147) ;  /* 0xfffffffc00f08947 */ /* 0x004fea000383ffff */
[----:B------:R-:W-:Y:S05]  /*8600*/  BRA `(.L_x_148) ;  /* 0xffffffac00407947 */ /* 0x000fea000383ffff */
.L_x_57:
[----:B------:R-:W-:Y:S07]  /*8610*/  MOV R0, UR11 ;  /* 0x0000000b00007c02 */ /* 0x000fee0008000f00 */
.L_x_149:
[----:B-1----:R1:W2:Y:S02]  /*8620*/  SYNCS.PHASECHK.TRANS64.TRYWAIT P0, [R0+URZ], R3 ;  /* 0x00000003000075a7 */ /* 0x0022a400080011ff */
[----:B--2---:R-:W-:Y:S05]  /*8630*/  @!P0 NANOSLEEP.SYNCS 0x989680 ;  /* 0x009896800000895d */ /* 0x004fea0003900000 */
[----:B------:R-:W2:Y:S02]  /*8640*/  @!P0 SYNCS.PHASECHK.TRANS64 P0, [R0+URZ], R3 ;  /* 0x00000003000085a7 */ /* 0x000ea400080010ff */
[----:B--2---:R-:W-:Y:S05]  /*8650*/  @!P0 BRA `(.L_x_149) ;  /* 0xfffffffc00f08947 */ /* 0x004fea000383ffff */
[----:B------:R-:W-:Y:S05]  /*8660*/  BRA `(.L_x_56) ;  /* 0xffffffac005c7947 */ /* 0x000fea000383ffff */
.L_x_60:
[----:B------:R-:W-:-:S07]  /*8670*/  MOV R0, UR6 ;  /* 0x0000000600007c02 */ /* 0x000fce0008000f00 */
.L_x_150:
[----:B--2---:R2:W4:Y:S02]  /*8680*/  SYNCS.PHASECHK.TRANS64.TRYWAIT P0, [R0+URZ], R3 ;  /* 0x00000003000075a7 */ /* 0x00452400080011ff */
[----:B----4-:R-:W-:Y:S05]  /*8690*/  @!P0 NANOSLEEP.SYNCS 0x989680 ;  /* 0x009896800000895d */ /* 0x010fea0003900000 */
[----:B------:R-:W4:Y:S02]  /*86a0*/  @!P0 SYNCS.PHASECHK.TRANS64 P0, [R0+URZ], R3 ;  /* 0x00000003000085a7 */ /* 0x000f2400080010ff */
[----:B----4-:R-:W-:Y:S05]  /*86b0*/  @!P0 BRA `(.L_x_150) ;  /* 0xfffffffc00f08947 */ /* 0x010fea000383ffff */
[----:B------:R-:W-:Y:S05]  /*86c0*/  BRA `(.L_x_151) ;  /* 0xffffffb000887947 */ /* 0x000fea000383ffff */
.L_x_61:
[----:B------:R-:W-:-:S07]  /*86d0*/  MOV R0, UR6 ;  /* 0x0000000600007c02 */ /* 0x000fce0008000f00 */
.L_x_152:
[----:B-1----:R1:W2:Y:S02]  /*86e0*/  SYNCS.PHASECHK.TRANS64.TRYWAIT P0, [R0+URZ], R3 ;  /* 0x00000003000075a7 */ /* 0x0022a400080011ff */
[----:B--2---:R-:W-:Y:S05]  /*86f0*/  @!P0 NANOSLEEP.SYNCS 0x989680 ;  /* 0x009896800000895d */ /* 0x004fea0003900000 */
[----:B------:R-:W2:Y:S02]  /*8700*/  @!P0 SYNCS.PHASECHK.TRANS64 P0, [R0+URZ], R3 ;  /* 0x00000003000085a7 */ /* 0x000ea400080010ff */
[----:B--2---:R-:W-:Y:S05]  /*8710*/  @!P0 BRA `(.L_x_152) ;  /* 0xfffffffc00f08947 */ /* 0x004fea000383ffff */
[----:B------:R-:W-:Y:S05]  /*8720*/  BRA `(.L_x_153) ;  /* 0xffffffb000947947 */ /* 0x000fea000383ffff */
.L_x_62:
[----:B------:R-:W-:-:S07]  /*8730*/  MOV R0, UR6 ;  /* 0x0000000600007c02 */ /* 0x000fce0008000f00 */
.L_x_154:
[----:B-1----:R1:W2:Y:S02]  /*8740*/  SYNCS.PHASECHK.TRANS64.TRYWAIT P0, [R0+URZ], R3 ;  /* 0x00000003000075a7 */ /* 0x0022a400080011ff */
[----:B--2---:R-:W-:Y:S05]  /*8750*/  @!P0 NANOSLEEP.SYNCS 0x989680 ;  /* 0x009896800000895d */ /* 0x004fea0003900000 */
[----:B------:R-:W2:Y:S02]  /*8760*/  @!P0 SYNCS.PHASECHK.TRANS64 P0, [R0+URZ], R3 ;  /* 0x00000003000085a7 */ /* 0x000ea400080010ff */
[----:B--2---:R-:W-:Y:S05]  /*8770*/  @!P0 BRA `(.L_x_154) ;  /* 0xfffffffc00f08947 */ /* 0x004fea000383ffff */
[----:B------:R-:W-:Y:S05]  /*8780*/  BRA `(.L_x_155) ;  /* 0xffffffb000a07947 */ /* 0x000fea000383ffff */
.L_x_63:
[----:B------:R-:W-:-:S07]  /*8790*/  MOV R0, UR7 ;  /* 0x0000000700007c02 */ /* 0x000fce0008000f00 */
.L_x_156:
[----:B-1----:R1:W2:Y:S02]  /*87a0*/  SYNCS.PHASECHK.TRANS64.TRYWAIT P0, [R0+URZ], R3 ;  /* 0x00000003000075a7 */ /* 0x0022a400080011ff */
[----:B--2---:R-:W-:Y:S05]  /*87b0*/  @!P0 NANOSLEEP.SYNCS 0x989680 ;  /* 0x009896800000895d */ /* 0x004fea0003900000 */
[----:B------:R-:W2:Y:S02]  /*87c0*/  @!P0 SYNCS.PHASECHK.TRANS64 P0, [R0+URZ], R3 ;  /* 0x00000003000085a7 */ /* 0x000ea400080010ff */
[----:B--2---:R-:W-:Y:S05]  /*87d0*/  @!P0 BRA `(.L_x_156) ;  /* 0xfffffffc00f08947 */ /* 0x004fea000383ffff */
[----:B------:R-:W-:Y:S05]  /*87e0*/  BRA `(.L_x_157) ;  /* 0xffffffb000ac7947 */ /* 0x000fea000383ffff */
.L_x_68:
[----:B--2---:R2:W3:Y:S02]  /*87f0*/  SYNCS.PHASECHK.TRANS64.TRYWAIT P0, [R0+URZ+0x90], R3 ;  /* 0x00009003000075a7 */ /* 0x0044e400080011ff */
[----:B---3--:R-:W-:Y:S05]  /*8800*/  @!P0 NANOSLEEP.SYNCS 0x989680 ;  /* 0x009896800000895d */ /* 0x008fea0003900000 */
[----:B------:R-:W3:Y:S02]  /*8810*/  @!P0 SYNCS.PHASECHK.TRANS64 P0, [R0+URZ+0x90], R3 ;  /* 0x00009003000085a7 */ /* 0x000ee400080010ff */
[----:B---3--:R-:W-:Y:S05]  /*8820*/  @!P0 BRA `(.L_x_68) ;  /* 0xfffffffc00f08947 */ /* 0x008fea000383ffff */
[----:B------:R-:W-:Y:S05]  /*8830*/  BRA `(.L_x_158) ;  /* 0xffffffb400b87947 */ /* 0x000fea000383ffff */
.L_x_71:
[----:B------:R-:W-:Y:S07]  /*8840*/  MOV R0, UR7 ;  /* 0x0000000700007c02 */ /* 0x000fee0008000f00 */
.L_x_159:
[----:B--2---:R2:W3:Y:S02]  /*8850*/  SYNCS.PHASECHK.TRANS64.TRYWAIT P0, [R0+URZ+0x88], R3 ;  /* 0x00008803000075a7 */ /* 0x0044e400080011ff */
[----:B---3--:R-:W-:Y:S05]  /*8860*/  @!P0 NANOSLEEP.SYNCS 0x989680 ;  /* 0x009896800000895d */ /* 0x008fea0003900000 */
[----:B------:R-:W3:Y:S02]  /*8870*/  @!P0 SYNCS.PHASECHK.TRANS64 P0, [R0+URZ+0x88], R3 ;  /* 0x00008803000085a7 */ /* 0x000ee400080010ff */
[----:B---3--:R-:W-:Y:S05]  /*8880*/  @!P0 BRA `(.L_x_159) ;  /* 0xfffffffc00f08947 */ /* 0x008fea000383ffff */
[----:B------:R-:W-:Y:S05]  /*8890*/  BRA `(.L_x_70) ;  /* 0xffffffb800987947 */ /* 0x000fea000383ffff */
.L_x_74:
[----:B------:R-:W-:Y:S07]  /*88a0*/  MOV R3, UR7 ;  /* 0x0000000700037c02 */ /* 0x000fee0008000f00 */
.L_x_160:
[----:B-1----:R1:W2:Y:S02]  /*88b0*/  SYNCS.PHASECHK.TRANS64.TRYWAIT P0, [R3+URZ+0x60], R12 ;  /* 0x0000600c030075a7 */ /* 0x0022a400080011ff */
[----:B--2---:R-:W-:Y:S05]  /*88c0*/  @!P0 NANOSLEEP.SYNCS 0x989680 ;  /* 0x009896800000895d */ /* 0x004fea0003900000 */
[----:B------:R-:W2:Y:S02]  /*88d0*/  @!P0 SYNCS.PHASECHK.TRANS64 P0, [R3+URZ+0x60], R12 ;  /* 0x0000600c030085a7 */ /* 0x000ea400080010ff */
[----:B--2---:R-:W-:Y:S05]  /*88e0*/  @!P0 BRA `(.L_x_160) ;  /* 0xfffffffc00f08947 */ /* 0x004fea000383ffff */
[----:B------:R-:W-:Y:S05]  /*88f0*/  BRA `(.L_x_161) ;  /* 0xffffffbc00107947 */ /* 0x000fea000383ffff */
.L_x_75:
[----:B-1----:R-:W-:Y:S07]  /*8900*/  MOV R3, UR7 ;  /* 0x0000000700037c02 */ /* 0x002fee0008000f00 */
.L_x_162:
[----:B-1----:R1:W2:Y:S02]  /*8910*/  SYNCS.PHASECHK.TRANS64.TRYWAIT P0, [R3+URZ+0x68], R12 ;  /* 0x0000680c030075a7 */ /* 0x0022a400080011ff */
[----:B--2---:R-:W-:Y:S05]  /*8920*/  @!P0 NANOSLEEP.SYNCS 0x989680 ;  /* 0x009896800000895d */ /* 0x004fea0003900000 */
[----:B------:R-:W2:Y:S02]  /*8930*/  @!P0 SYNCS.PHASECHK.TRANS64 P0, [R3+URZ+0x68], R12 ;  /* 0x0000680c030085a7 */ /* 0x000ea400080010ff */
[----:B--2---:R-:W-:Y:S05]  /*8940*/  @!P0 BRA `(.L_x_162) ;  /* 0xfffffffc00f08947 */ /* 0x004fea000383ffff */
[----:B------:R-:W-:Y:S05]  /*8950*/  BRA `(.L_x_163) ;  /* 0xffffffbc004c7947 */ /* 0x000fea000383ffff */
.L_x_76:
[----:B-1----:R-:W-:Y:S07]  /*8960*/  MOV R3, UR7 ;  /* 0x0000000700037c02 */ /* 0x002fee0008000f00 */
.L_x_164:
[----:B-1----:R1:W2:Y:S02]  /*8970*/  SYNCS.PHASECHK.TRANS64.TRYWAIT P0, [R3+URZ+0x70], R12 ;  /* 0x0000700c030075a7 */ /* 0x0022a400080011ff */
[----:B--2---:R-:W-:Y:S05]  /*8980*/  @!P0 NANOSLEEP.SYNCS 0x989680 ;  /* 0x009896800000895d */ /* 0x004fea0003900000 */
[----:B------:R-:W2:Y:S02]  /*8990*/  @!P0 SYNCS.PHASECHK.TRANS64 P0, [R3+URZ+0x70], R12 ;  /* 0x0000700c030085a7 */ /* 0x000ea400080010ff */
[----:B--2---:R-:W-:Y:S05]  /*89a0*/  @!P0 BRA `(.L_x_164) ;  /* 0xfffffffc00f08947 */ /* 0x004fea000383ffff */
[----:B------:R-:W-:Y:S05]  /*89b0*/  BRA `(.L_x_165) ;  /* 0xffffffbc00947947 */ /* 0x000fea000383ffff */
.L_x_77:
[----:B------:R-:W-:Y:S07]  /*89c0*/  MOV R3, UR7 ;  /* 0x0000000700037c02 */ /* 0x000fee0008000f00 */
.L_x_166:
[----:B-1----:R1:W2:Y:S02]  /*89d0*/  SYNCS.PHASECHK.TRANS64.TRYWAIT P0, [R3+URZ+0x78], R12 ;  /* 0x0000780c030075a7 */ /* 0x0022a400080011ff */
[----:B--2---:R-:W-:Y:S05]  /*89e0*/  @!P0 NANOSLEEP.SYNCS 0x989680 ;  /* 0x009896800000895d */ /* 0x004fea0003900000 */
[----:B------:R-:W2:Y:S02]  /*89f0*/  @!P0 SYNCS.PHASECHK.TRANS64 P0, [R3+URZ+0x78], R12 ;  /* 0x0000780c030085a7 */ /* 0x000ea400080010ff */
[----:B--2---:R-:W-:Y:S05]  /*8a00*/  @!P0 BRA `(.L_x_166) ;  /* 0xfffffffc00f08947 */ /* 0x004fea000383ffff */
[----:B------:R-:W-:Y:S05]  /*8a10*/  BRA `(.L_x_167) ;  /* 0xffffffc0001c7947 */ /* 0x000fea000383ffff */
.L_x_79:
[----:B------:R-:W-:-:S07]  /*8a20*/  MOV R0, UR7 ;  /* 0x0000000700007c02 */ /* 0x000fce0008000f00 */
.L_x_168:
[----:B-1----:R1:W3:Y:S02]  /*8a30*/  SYNCS.PHASECHK.TRANS64.TRYWAIT P0, [R0+URZ+0x60], R3 ;  /* 0x00006003000075a7 */ /* 0x0022e400080011ff */
[----:B---3--:R-:W-:Y:S05]  /*8a40*/  @!P0 NANOSLEEP.SYNCS 0x989680 ;  /* 0x009896800000895d */ /* 0x008fea0003900000 */
[----:B------:R-:W3:Y:S02]  /*8a50*/  @!P0 SYNCS.PHASECHK.TRANS64 P0, [R0+URZ+0x60], R3 ;  /* 0x00006003000085a7 */ /* 0x000ee400080010ff */
[----:B---3--:R-:W-:Y:S05]  /*8a60*/  @!P0 BRA `(.L_x_168) ;  /* 0xfffffffc00f08947 */ /* 0x008fea000383ffff */
[----:B------:R-:W-:Y:S05]  /*8a70*/  BRA `(.L_x_169) ;  /* 0xffffffc0008c7947 */ /* 0x000fea000383ffff */
.L_x_80:
[----:B-1----:R-:W-:-:S07]  /*8a80*/  MOV R0, UR7 ;  /* 0x0000000700007c02 */ /* 0x002fce0008000f00 */
.L_x_170:
[----:B-1----:R1:W3:Y:S02]  /*8a90*/  SYNCS.PHASECHK.TRANS64.TRYWAIT P0, [R0+URZ+0x68], R3 ;  /* 0x00006803000075a7 */ /* 0x0022e400080011ff */
[----:B---3--:R-:W-:Y:S05]  /*8aa0*/  @!P0 NANOSLEEP.SYNCS 0x989680 ;  /* 0x009896800000895d */ /* 0x008fea0003900000 */
[----:B------:R-:W3:Y:S02]  /*8ab0*/  @!P0 SYNCS.PHASECHK.TRANS64 P0, [R0+URZ+0x68], R3 ;  /* 0x00006803000085a7 */ /* 0x000ee400080010ff */
[----:B---3--:R-:W-:Y:S05]  /*8ac0*/  @!P0 BRA `(.L_x_170) ;  /* 0xfffffffc00f08947 */ /* 0x008fea000383ffff */
[----:B------:R-:W-:Y:S05]  /*8ad0*/  BRA `(.L_x_171) ;  /* 0xffffffc0007c7947 */ /* 0x000fea000383ffff */
.L_x_81:
[----:B-1----:R-:W-:-:S07]  /*8ae0*/  MOV R0, UR7 ;  /* 0x0000000700007c02 */ /* 0x002fce0008000f00 */
.L_x_172:
[----:B-1----:R1:W3:Y:S02]  /*8af0*/  SYNCS.PHASECHK.TRANS64.TRYWAIT P0, [R0+URZ+0x70], R3 ;  /* 0x00007003000075a7 */ /* 0x0022e400080011ff */
[----:B---3--:R-:W-:Y:S05]  /*8b00*/  @!P0 NANOSLEEP.SYNCS 0x989680 ;  /* 0x009896800000895d */ /* 0x008fea0003900000 */
[----:B------:R-:W3:Y:S02]  /*8b10*/  @!P0 SYNCS.PHASECHK.TRANS64 P0, [R0+URZ+0x70], R3 ;  /* 0x00007003000085a7 */ /* 0x000ee400080010ff */
[----:B---3--:R-:W-:Y:S05]  /*8b20*/  @!P0 BRA `(.L_x_172) ;  /* 0xfffffffc00f08947 */ /* 0x008fea000383ffff */
[----:B------:R-:W-:Y:S05]  /*8b30*/  BRA `(.L_x_173) ;  /* 0xffffffc0006c7947 */ /* 0x000fea000383ffff */
.L_x_83:
[----:B--2---:R2:W4:Y:S02]  /*8b40*/  SYNCS.PHASECHK.TRANS64.TRYWAIT P0, [R0+URZ+0x90], R3 ;  /* 0x00009003000075a7 */ /* 0x00452400080011ff */
[----:B----4-:R-:W-:Y:S05]  /*8b50*/  @!P0 NANOSLEEP.SYNCS 0x989680 ;  /* 0x009896800000895d */ /* 0x010fea0003900000 */
[----:B------:R-:W4:Y:S02]  /*8b60*/  @!P0 SYNCS.PHASECHK.TRANS64 P0, [R0+URZ+0x90], R3 ;  /* 0x00009003000085a7 */ /* 0x000f2400080010ff */
[----:B----4-:R-:W-:Y:S05]  /*8b70*/  @!P0 BRA `(.L_x_83) ;  /* 0xfffffffc00f08947 */ /* 0x010fea000383ffff */
[----:B------:R-:W-:Y:S05]  /*8b80*/  BRA `(.L_x_174) ;  /* 0xffffffc400407947 */ /* 0x000fea000383ffff */
.L_x_94:
[----:B-1----:R-:W-:Y:S04]  /*8b90*/  MOV R2, UR48 ;  /* 0x0000003000027c02 */ /* 0x002fe80008000f00 */
[----:B------:R1:W3:Y:S03]  /*8ba0*/  SYNCS.PHASECHK.TRANS64.TRYWAIT P1, [R2+URZ+0x40], R3 ;  /* 0x00004003020075a7 */ /* 0x0002e600080211ff */
[----:B---3--:R-:W-:Y:S05]  /*8bb0*/  @!P1 NANOSLEEP.SYNCS 0x989680 ;  /* 0x009896800000995d */ /* 0x008fea0003900000 */
[----:B------:R-:W3:Y:S02]  /*8bc0*/  @!P1 SYNCS.PHASECHK.TRANS64 P1, [R2+URZ+0x40], R3 ;  /* 0x00004003020095a7 */ /* 0x000ee400080210ff */
[----:B---3--:R-:W-:Y:S05]  /*8bd0*/  @!P1 BRA `(.L_x_94) ;  /* 0xfffffffc00ec9947 */ /* 0x008fea000383ffff */
[----:B------:R-:W-:Y:S05]  /*8be0*/  BRA `(.L_x_93) ;  /* 0xffffffd0004c7947 */ /* 0x000fea000383ffff */
.L_x_96:
[----:B-1----:R1:W4:Y:S02]  /*8bf0*/  SYNCS.PHASECHK.TRANS64.TRYWAIT P0, [R79+URZ+0xb0], R0 ;  /* 0x0000b0004f0075a7 */ /* 0x00232400080011ff */
[----:B----4-:R-:W-:Y:S05]  /*8c00*/  @!P0 NANOSLEEP.SYNCS 0x989680 ;  /* 0x009896800000895d */ /* 0x010fea0003900000 */
[----:B------:R-:W4:Y:S02]  /*8c10*/  @!P0 SYNCS.PHASECHK.TRANS64 P0, [R79+URZ+0xb0], R0 ;  /* 0x0000b0004f0085a7 */ /* 0x000f2400080010ff */
[----:B----4-:R-:W-:Y:S05]  /*8c20*/  @!P0 BRA `(.L_x_96) ;  /* 0xfffffffc00f08947 */ /* 0x010fea000383ffff */
[----:B------:R-:W-:Y:S05]  /*8c30*/  BRA `(.L_x_95) ;  /* 0xffffffd000707947 */ /* 0x000fea000383ffff */
.L_x_105:
[----:B--2---:R2:W4:Y:S02]  /*8c40*/  SYNCS.PHASECHK.TRANS64.TRYWAIT P0, [R3+URZ+0x40], R0 ;  /* 0x00004000030075a7 */ /* 0x00452400080011ff */
[----:B----4-:R-:W-:Y:S05]  /*8c50*/  @!P0 NANOSLEEP.SYNCS 0x989680 ;  /* 0x009896800000895d */ /* 0x010fea0003900000 */
[----:B------:R-:W4:Y:S02]  /*8c60*/  @!P0 SYNCS.PHASECHK.TRANS64 P0, [R3+URZ+0x40], R0 ;  /* 0x00004000030085a7 */ /* 0x000f2400080010ff */
[----:B----4-:R-:W-:Y:S05]  /*8c70*/  @!P0 BRA `(.L_x_105) ;  /* 0xfffffffc00f08947 */ /* 0x010fea000383ffff */
[----:B------:R-:W-:Y:S05]  /*8c80*/  BRA `(.L_x_104) ;  /* 0xffffffd8005c7947 */ /* 0x000fea000383ffff */
.L_x_113:
[----:B--2---:R2:W4:Y:S02]  /*8c90*/  SYNCS.PHASECHK.TRANS64.TRYWAIT P0, [R83+URZ+0x40], R4 ;  /* 0x00004004530075a7 */ /* 0x00452400080011ff */
[----:B----4-:R-:W-:Y:S05]  /*8ca0*/  @!P0 NANOSLEEP.SYNCS 0x989680 ;  /* 0x009896800000895d */ /* 0x010fea0003900000 */
[----:B------:R-:W4:Y:S02]  /*8cb0*/  @!P0 SYNCS.PHASECHK.TRANS64 P0, [R83+URZ+0x40], R4 ;  /* 0x00004004530085a7 */ /* 0x000f2400080010ff */
[----:B----4-:R-:W-:Y:S05]  /*8cc0*/  @!P0 BRA `(.L_x_113) ;  /* 0xfffffffc00f08947 */ /* 0x010fea000383ffff */
[----:B------:R-:W-:Y:S05]  /*8cd0*/  BRA `(.L_x_112) ;  /* 0xffffffe000687947 */ /* 0x000fea000383ffff */
.L_x_121:
[----:B--2---:R2:W4:Y:S02]  /*8ce0*/  SYNCS.PHASECHK.TRANS64.TRYWAIT P0, [R88+URZ+0x40], R3 ;  /* 0x00004003580075a7 */ /* 0x00452400080011ff */
[----:B----4-:R-:W-:Y:S05]  /*8cf0*/  @!P0 NANOSLEEP.SYNCS 0x989680 ;  /* 0x009896800000895d */ /* 0x010fea0003900000 */
[----:B------:R-:W4:Y:S02]  /*8d00*/  @!P0 SYNCS.PHASECHK.TRANS64 P0, [R88+URZ+0x40], R3 ;  /* 0x00004003580085a7 */ /* 0x000f2400080010ff */
[----:B----4-:R-:W-:Y:S05]  /*8d10*/  @!P0 BRA `(.L_x_121) ;  /* 0xfffffffc00f08947 */ /* 0x010fea000383ffff */
[----:B------:R-:W-:Y:S05]  /*8d20*/  BRA `(.L_x_120) ;  /* 0xffffffe800747947 */ /* 0x000fea000383ffff */
        .weak           $__internal_0_$__cuda_sm10x_tcgen05_guardrail_trap_col_being_dealloced_not_returned_by_alloc
        .type           $__internal_0_$__cuda_sm10x_tcgen05_guardrail_trap_col_being_dealloced_not_returned_by_alloc,@function
        .size           $__internal_0_$__cuda_sm10x_tcgen05_guardrail_trap_col_being_dealloced_not_returned_by_alloc,($__internal_1_$__cuda_sm10x_tcgen05_guardrail_trap_phase_invalid_during_alloc - $__internal_0_$__cuda_sm10x_tcgen05_guardrail_trap_col_being_dealloced_not_returned_by_alloc)
$__internal_0_$__cuda_sm10x_tcgen05_guardrail_trap_col_being_dealloced_not_returned_by_alloc:
[----:B------:R-:W-:Y:S05]  /*8d30*/  BPT.TRAP 0x1 ;  /* 0x000000040000795c */ /* 0x000fea0000300000 */
[----:B------:R-:W-:-:S04]  /*8d40*/  HFMA2 R3, -RZ, RZ, 0, 0 ;  /* 0x00000000ff037431 */ /* 0x000fc800000001ff */
[----:B------:R-:W-:Y:S05]  /*8d50*/  RET.REL.NODEC R2 `(_ZN7cutlass13device_kernelINS_4gemm6kernel13GemmUniversalIN4cute5tupleIJiiiiEEENS1_10collective13CollectiveMmaINS1_35MainloopSm100TmaUmmaWarpSpecializedILi4ELi2ELi4ENS5_IJNS4_1CILi1EEESB_SB_EEEEENS5_IJNSA_ILi64EEENSA_ILi128EEESF_EEENS_6half_tENS5_IJlSB_lEEESH_SI_NS4_8TiledMMAINS4_8MMA_AtomIJNS4_20SM100_MMA_F16BF16_SSISH_SH_fLi64ELi128ELNS4_4UMMA5MajorE0ELSN_0ELNSM_7ScaleInE0ELSO_0EEEEEENS4_6LayoutISC_NS5_IJNSA_ILi0EEESS_SS_EEEEENS5_IJNS4_10UnderscoreESV_SV_EEEEENS4_13SM90_TMA_LOADENS4_14ComposedLayoutINS4_7SwizzleILi3ELi4ELi3EEENS4_18smem_ptr_flag_bitsILi16EEENSR_INS5_IJNSA_ILi8EEESE_EEENS5_IJSE_SB_EEEEEEEvNS4_8identityESY_S18_vS19_EENS_8epilogue10collective18CollectiveEpilogueINS1B_23Sm100TmaWarpSpecializedILi4ELi2ELi16ELb1ELb0EEEJSG_NS5_IJNSR_ISE_SB_EENSR_INSA_ILi32EEESB_EEEEESH_SI_SH_SI_NS1B_6fusion15FusionCallbacksIS1F_NS1K_17LinearCombinationISH_fSH_fLNS_15FloatRoundStyleE2EEESG_S1J_JEEENS4_5SM1004TMEM4LOAD26SM100_TMEM_LOAD_16dp256b4xESY_NSZ_INS10_ILi2ELi4ELi3EEES13_NSR_INS5_IJS14_S1H_EEENS5_IJS1H_SB_EEEEEEENS4_17SM75_U32x4_LDSM_NENS4_14SM90_TMA_STOREES1Y_NS4_17SM90_U32x4_STSM_NENS4_39AutoVectorizingCopyWithAssumedAlignmentILi128EEEEEEvvEEEEvNT_6ParamsE) ;  /* 0xffffff7002a87950 */ /* 0x000fea0003c3ffff */
        .weak           $__internal_1_$__cuda_sm10x_tcgen05_guardrail_trap_phase_invalid_during_alloc
        .type           $__internal_1_$__cuda_sm10x_tcgen05_guardrail_trap_phase_invalid_during_alloc,@function
        .size           $__internal_1_$__cuda_sm10x_tcgen05_guardrail_trap_phase_invalid_during_alloc,($__internal_2_$__cuda_sm10x_tcgen05_guardrail_trap_unallocated_columns_being_dealloced - $__internal_1_$__cuda_sm10x_tcgen05_guardrail_trap_phase_invalid_during_alloc)
$__internal_1_$__cuda_sm10x_tcgen05_guardrail_trap_phase_invalid_during_alloc:
[----:B------:R-:W-:Y:S05]  /*8d60*/  BPT.TRAP 0x1 ;  /* 0x000000040000795c */ /* 0x000fea0000300000 */
[----:B------:R-:W-:-:S04]  /*8d70*/  MOV R3, 0x0 ;  /* 0x0000000000037802 */ /* 0x000fc80000000f00 */
[----:B------:R-:W-:Y:S05]  /*8d80*/  RET.REL.NODEC R2 `(_ZN7cutlass13device_kernelINS_4gemm6kernel13GemmUniversalIN4cute5tupleIJiiiiEEENS1_10collective13CollectiveMmaINS1_35MainloopSm100TmaUmmaWarpSpecializedILi4ELi2ELi4ENS5_IJNS4_1CILi1EEESB_SB_EEEEENS5_IJNSA_ILi64EEENSA_ILi128EEESF_EEENS_6half_tENS5_IJlSB_lEEESH_SI_NS4_8TiledMMAINS4_8MMA_AtomIJNS4_20SM100_MMA_F16BF16_SSISH_SH_fLi64ELi128ELNS4_4UMMA5MajorE0ELSN_0ELNSM_7ScaleInE0ELSO_0EEEEEENS4_6LayoutISC_NS5_IJNSA_ILi0EEESS_SS_EEEEENS5_IJNS4_10UnderscoreESV_SV_EEEEENS4_13SM90_TMA_LOADENS4_14ComposedLayoutINS4_7SwizzleILi3ELi4ELi3EEENS4_18smem_ptr_flag_bitsILi16EEENSR_INS5_IJNSA_ILi8EEESE_EEENS5_IJSE_SB_EEEEEEEvNS4_8identityESY_S18_vS19_EENS_8epilogue10collective18CollectiveEpilogueINS1B_23Sm100TmaWarpSpecializedILi4ELi2ELi16ELb1ELb0EEEJSG_NS5_IJNSR_ISE_SB_EENSR_INSA_ILi32EEESB_EEEEESH_SI_SH_SI_NS1B_6fusion15FusionCallbacksIS1F_NS1K_17LinearCombinationISH_fSH_fLNS_15FloatRoundStyleE2EEESG_S1J_JEEENS4_5SM1004TMEM4LOAD26SM100_TMEM_LOAD_16dp256b4xESY_NSZ_INS10_ILi2ELi4ELi3EEES13_NSR_INS5_IJS14_S1H_EEENS5_IJS1H_SB_EEEEEEENS4_17SM75_U32x4_LDSM_NENS4_14SM90_TMA_STOREES1Y_NS4_17SM90_U32x4_STSM_NENS4_39AutoVectorizingCopyWithAssumedAlignmentILi128EEEEEEvvEEEEvNT_6ParamsE) ;  /* 0xffffff70029c7950 */ /* 0x000fea0003c3ffff */
        .weak           $__internal_2_$__cuda_sm10x_tcgen05_guardrail_trap_unallocated_columns_being_dealloced
        .type           $__internal_2_$__cuda_sm10x_tcgen05_guardrail_trap_unallocated_columns_being_dealloced,@function
        .size           $__internal_2_$__cuda_sm10x_tcgen05_guardrail_trap_unallocated_columns_being_dealloced,(.L_x_176 - $__internal_2_$__cuda_sm10x_tcgen05_guardrail_trap_unallocated_columns_being_dealloced)
$__internal_2_$__cuda_sm10x_tcgen05_guardrail_trap_unallocated_columns_being_dealloced:
[----:B------:R-:W-:Y:S05]  /*8d90*/  BPT.TRAP 0x1 ;  /* 0x000000040000795c */ /* 0x000fea0000300000 */
[----:B------:R-:W-:-:S04]  /*8da0*/  HFMA2 R3, -RZ, RZ, 0, 0 ;  /* 0x00000000ff037431 */ /* 0x000fc800000001ff */
[----:B------:R-:W-:Y:S05]  /*8db0*/  RET.REL.NODEC R2 `(_ZN7cutlass13device_kernelINS_4gemm6kernel13GemmUniversalIN4cute5tupleIJiiiiEEENS1_10collective13CollectiveMmaINS1_35MainloopSm100TmaUmmaWarpSpecializedILi4ELi2ELi4ENS5_IJNS4_1CILi1EEESB_SB_EEEEENS5_IJNSA_ILi64EEENSA_ILi128EEESF_EEENS_6half_tENS5_IJlSB_lEEESH_SI_NS4_8TiledMMAINS4_8MMA_AtomIJNS4_20SM100_MMA_F16BF16_SSISH_SH_fLi64ELi128ELNS4_4UMMA5MajorE0ELSN_0ELNSM_7ScaleInE0ELSO_0EEEEEENS4_6LayoutISC_NS5_IJNSA_ILi0EEESS_SS_EEEEENS5_IJNS4_10UnderscoreESV_SV_EEEEENS4_13SM90_TMA_LOADENS4_14ComposedLayoutINS4_7SwizzleILi3ELi4ELi3EEENS4_18smem_ptr_flag_bitsILi16EEENSR_INS5_IJNSA_ILi8EEESE_EEENS5_IJSE_SB_EEEEEEEvNS4_8identityESY_S18_vS19_EENS_8epilogue10collective18CollectiveEpilogueINS1B_23Sm100TmaWarpSpecializedILi4ELi2ELi16ELb1ELb0EEEJSG_NS5_IJNSR_ISE_SB_EENSR_INSA_ILi32EEESB_EEEEESH_SI_SH_SI_NS1B_6fusion15FusionCallbacksIS1F_NS1K_17LinearCombinationISH_fSH_fLNS_15FloatRoundStyleE2EEESG_S1J_JEEENS4_5SM1004TMEM4LOAD26SM100_TMEM_LOAD_16dp256b4xESY_NSZ_INS10_ILi2ELi4ELi3EEES13_NSR_INS5_IJS14_S1H_EEENS5_IJS1H_SB_EEEEEEENS4_17SM75_U32x4_LDSM_NENS4_14SM90_TMA_STOREES1Y_NS4_17SM90_U32x4_STSM_NENS4_39AutoVectorizingCopyWithAssumedAlignmentILi128EEEEEEvvEEEEvNT_6ParamsE) ;  /* 0xffffff7002907950 */ /* 0x000fea0003c3ffff */
.L_x_175:
[----:B------:R-:W-:-:S00]  /*8dc0*/  BRA `(.L_x_175) ;  /* 0xfffffffc00fc7947 */ /* 0x000fc0000383ffff */
[----:B------:R-:W-:-:S00]  /*8dd0*/  NOP ;  /* 0x0000000000007918 */ /* 0x000fc00000000000 */
        /* <DEDUP_REMOVED lines=10> */
.L_x_176:


//--------------------- .nv.global.init           --------------------------
	.section	.nv.global.init,"aw",@progbits
.nv.global.init:
	.type		$str$27,@object
	.size		$str$27,($str$28 - $str$27)
$str$27:
        /*0000*/ 	.byte	0x28, 0x61, 0x64, 0x64, 0x72, 0x65, 0x73, 0x73, 0x20, 0x26, 0x20, 0x6d, 0x61, 0x73, 0x6b, 0x29
        /*0010*/ 	.byte	0x20, 0x3d, 0x3d, 0x20, 0x30, 0x00
	.type		$str$28,@object
	.size		$str$28,($str$26 - $str$28)
$str$28:
        /*0016*/ 	.byte	0x2f, 0x74, 0x6d, 0x70, 0x2f, 0x63, 0x75, 0x74, 0x6c, 0x61, 0x73, 0x73, 0x5f, 0x73, 0x77, 0x65
        /*0026*/ 	.byte	0x65, 0x70, 0x5f, 0x73, 0x72, 0x63, 0x2f, 0x69, 0x6e, 0x63, 0x6c, 0x75, 0x64, 0x65, 0x2f, 0x63
        /*0036*/ 	.byte	0x75, 0x74, 0x65, 0x2f, 0x70, 0x6f, 0x69, 0x6e, 0x74, 0x65, 0x72, 0x5f, 0x66, 0x6c, 0x61, 0x67
        /*0046*/ 	.byte	0x67, 0x65, 0x64, 0x2e, 0x68, 0x70, 0x70, 0x00
	.type		$str$26,@object
	.size		$str$26,($str$25 - $str$26)
$str$26:
        /*004e*/ 	.byte	0x2f, 0x74, 0x6d, 0x70, 0x2f, 0x63, 0x75, 0x74, 0x6c, 0x61, 0x73, 0x73, 0x5f, 0x73, 0x77, 0x65
        /*005e*/ 	.byte	0x65, 0x70, 0x5f, 0x73, 0x72, 0x63, 0x2f, 0x69, 0x6e, 0x63, 0x6c, 0x75, 0x64, 0x65, 0x2f, 0x63
        /*006e*/ 	.byte	0x75, 0x74, 0x65, 0x2f, 0x61, 0x74, 0x6f, 0x6d, 0x2f, 0x63, 0x6f, 0x70, 0x79, 0x5f, 0x74, 0x72
        /*007e*/ 	.byte	0x61, 0x69, 0x74, 0x73, 0x5f, 0x73, 0x6d, 0x31, 0x30, 0x30, 0x2e, 0x68, 0x70, 0x70, 0x00
	.type		$str$25,@object
	.size		$str$25,(__unnamed_1 - $str$25)
$str$25:
        /*008d*/ 	.byte	0x28, 0x28, 0x75, 0x69, 0x6e, 0x74, 0x33, 0x32, 0x5f, 0x74, 0x28, 0x74, 0x68, 0x72, 0x65, 0x61
        /*009d*/ 	.byte	0x64, 0x49, 0x64, 0x78, 0x2e, 0x78, 0x29, 0x20, 0x2f, 0x20, 0x33, 0x32, 0x29, 0x20, 0x25, 0x20
        /*00ad*/ 	.byte	0x34, 0x29, 0x20, 0x3d, 0x3d, 0x20, 0x28, 0x28, 0x28, 0x74, 0x6d, 0x65, 0x6d, 0x5f, 0x61, 0x64
        /*00bd*/ 	.byte	0x64, 0x72, 0x20, 0x3e, 0x3e, 0x20, 0x31, 0x36, 0x29, 0x20, 0x2f, 0x20, 0x33, 0x32, 0x29, 0x20
        /*00cd*/ 	.byte	0x25, 0x20, 0x34, 0x29, 0x00
	.type		__unnamed_1,@object
	.size		__unnamed_1,(__unnamed_2 - __unnamed_1)
__unnamed_1:
        /*00d2*/ 	.byte	0x61, 0x75, 0x74, 0x6f, 0x20, 0x63, 0x75, 0x74, 0x65, 0x3a, 0x3a, 0x61, 0x73, 0x5f, 0x70, 0x6f
        /* <DEDUP_REMOVED lines=24> */
        /*0262*/ 	.byte	0x3e, 0x3e, 0x3e, 0x5d, 0x00
	.type		__unnamed_2,@object
	.size		__unnamed_2,(.L_2 - __unnamed_2)
__unnamed_2:
        /* <DEDUP_REMOVED lines=46> */
.L_2:


//--------------------- .nv.shared._ZN7cutlass13device_kernelINS_4gemm6kernel13GemmUniversalIN4cute5tupleIJiiiiEEENS1_10collective13CollectiveMmaINS1_35MainloopSm100TmaUmmaWarpSpecializedILi4ELi2ELi4ENS5_IJNS4_1CILi1EEESB_SB_EEEEENS5_IJNSA_ILi64EEENSA_ILi128EEESF_EEENS_6half_tENS5_IJlSB_lEEESH_SI_NS4_8TiledMMAINS4_8MMA_AtomIJNS4_20SM100_MMA_F16BF16_SSISH_SH_fLi64ELi128ELNS4_4UMMA5MajorE0ELSN_0ELNSM_7ScaleInE0ELSO_0EEEEEENS4_6LayoutISC_NS5_IJNSA_ILi0EEESS_SS_EEEEENS5_IJNS4_10UnderscoreESV_SV_EEEEENS4_13SM90_TMA_LOADENS4_14ComposedLayoutINS4_7SwizzleILi3ELi4ELi3EEENS4_18smem_ptr_flag_bitsILi16EEENSR_INS5_IJNSA_ILi8EEESE_EEENS5_IJSE_SB_EEEEEEEvNS4_8identityESY_S18_vS19_EENS_8epilogue10collective18CollectiveEpilogueINS1B_23Sm100TmaWarpSpecializedILi4ELi2ELi16ELb1ELb0EEEJSG_NS5_IJNSR_ISE_SB_EENSR_INSA_ILi32EEESB_EEEEESH_SI_SH_SI_NS1B_6fusion15FusionCallbacksIS1F_NS1K_17LinearCombinationISH_fSH_fLNS_15FloatRoundStyleE2EEESG_S1J_JEEENS4_5SM1004TMEM4LOAD26SM100_TMEM_LOAD_16dp256b4xESY_NSZ_INS10_ILi2ELi4ELi3EEES13_NSR_INS5_IJS14_S1H_EEENS5_IJS1H_SB_EEEEEEENS4_17SM75_U32x4_LDSM_NENS4_14SM90_TMA_STOREES1Y_NS4_17SM90_U32x4_STSM_NENS4_39AutoVectorizingCopyWithAssumedAlignmentILi128EEEEEEvvEEEEvNT_6ParamsE --------------------------
	.section	.nv.shared._ZN7cutlass13device_kernelINS_4gemm6kernel13GemmUniversalIN4cute5tupleIJiiiiEEENS1_10collective13CollectiveMmaINS1_35MainloopSm100TmaUmmaWarpSpecializedILi4ELi2ELi4ENS5_IJNS4_1CILi1EEESB_SB_EEEEENS5_IJNSA_ILi64EEENSA_ILi128EEESF_EEENS_6half_tENS5_IJlSB_lEEESH_SI_NS4_8TiledMMAINS4_8MMA_AtomIJNS4_20SM100_MMA_F16BF16_SSISH_SH_fLi64ELi128ELNS4_4UMMA5MajorE0ELSN_0ELNSM_7ScaleInE0ELSO_0EEEEEENS4_6LayoutISC_NS5_IJNSA_ILi0EEESS_SS_EEEEENS5_IJNS4_10UnderscoreESV_SV_EEEEENS4_13SM90_TMA_LOADENS4_14ComposedLayoutINS4_7SwizzleILi3ELi4ELi3EEENS4_18smem_ptr_flag_bitsILi16EEENSR_INS5_IJNSA_ILi8EEESE_EEENS5_IJSE_SB_EEEEEEEvNS4_8identityESY_S18_vS19_EENS_8epilogue10collective18CollectiveEpilogueINS1B_23Sm100TmaWarpSpecializedILi4ELi2ELi16ELb1ELb0EEEJSG_NS5_IJNSR_ISE_SB_EENSR_INSA_ILi32EEESB_EEEEESH_SI_SH_SI_NS1B_6fusion15FusionCallbacksIS1F_NS1K_17LinearCombinationISH_fSH_fLNS_15FloatRoundStyleE2EEESG_S1J_JEEENS4_5SM1004TMEM4LOAD26SM100_TMEM_LOAD_16dp256b4xESY_NSZ_INS10_ILi2ELi4ELi3EEES13_NSR_INS5_IJS14_S1H_EEENS5_IJS1H_SB_EEEEEEENS4_17SM75_U32x4_LDSM_NENS4_14SM90_TMA_STOREES1Y_NS4_17SM90_U32x4_STSM_NENS4_39AutoVectorizingCopyWithAssumedAlignmentILi128EEEEEEvvEEEEvNT_6ParamsE,"aw",@nobits
	.sectionflags	@""
	.align	16
	.zero		1024


//--------------------- .nv.shared.reserved.0     --------------------------
	.section	.nv.shared.reserved.0,"aw",@nobits
	.weak		__nv_reservedSMEM_offset_0_alias
	.size		__nv_reservedSMEM_offset_0_alias, 0, 64
	.other		__nv_reservedSMEM_offset_0_alias,@"STO_CUDA_RESERVED_SHARED STV_DEFAULT"
__nv_reservedSMEM_offset_0_alias:
	.zero		0
.nv.shared.reserved.0:
	.zero		64
	.weak		__nv_reservedSMEM_tcgen05_partition
	.type		__nv_reservedSMEM_tcgen05_partition,@object
	.size		__nv_reservedSMEM_tcgen05_partition,(.L_0 - __nv_reservedSMEM_tcgen05_partition)
__nv_reservedSMEM_tcgen05_partition:
	.zero		32
.L_0:


//--------------------- .nv.global                --------------------------
	.section	.nv.global,"aw",@nobits
.nv.global:
	.type		_ZN40_INTERNAL_074940b8_4_k_cu_78e5806a_305744cute1_E,@object
	.size		_ZN40_INTERNAL_074940b8_4_k_cu_78e5806a_305744cute1_E,(_ZN40_INTERNAL_074940b8_4_k_cu_78e5806a_305744cuda3std3__45__cpo6cbeginE - _ZN40_INTERNAL_074940b8_4_k_cu_78e5806a_305744cute1_E)
_ZN40_INTERNAL_074940b8_4_k_cu_78e5806a_305744cute1_E:
	.zero		1
	.type		_ZN40_INTERNAL_074940b8_4_k_cu_78e5806a_305744cuda3std3__45__cpo6cbeginE,@object
	.size		_ZN40_INTERNAL_074940b8_4_k_cu_78e5806a_305744cuda3std3__45__cpo6cbeginE,(_ZN40_INTERNAL_074940b8_4_k_cu_78e5806a_305744cuda3std3__48in_placeE - _ZN40_INTERNAL_074940b8_4_k_cu_78e5806a_305744cuda3std3__45__cpo6cbeginE)
_ZN40_INTERNAL_074940b8_4_k_cu_78e5806a_305744cuda3std3__45__cpo6cbeginE:
	.zero		1
	.type		_ZN40_INTERNAL_074940b8_4_k_cu_78e5806a_305744cuda3std3__48in_placeE,@object
	.size		_ZN40_INTERNAL_074940b8_4_k_cu_78e5806a_305744cuda3std3__48in_placeE,(_ZN40_INTERNAL_074940b8_4_k_cu_78e5806a_305744cuda3std6ranges3__45__cpo9iter_moveE - _ZN40_INTERNAL_074940b8_4_k_cu_78e5806a_305744cuda3std3__48in_placeE)
_ZN40_INTERNAL_074940b8_4_k_cu_78e5806a_305744cuda3std3__48in_placeE:
	.zero		1
	.type		_ZN40_INTERNAL_074940b8_4_k_cu_78e5806a_305744cuda3std6ranges3__45__cpo9iter_moveE,@object
	.size		_ZN40_INTERNAL_074940b8_4_k_cu_78e5806a_305744cuda3std6ranges3__45__cpo9iter_moveE,(_ZN40_INTERNAL_074940b8_4_k_cu_78e5806a_305744cuda3std3__45__cpo5beginE - _ZN40_INTERNAL_074940b8_4_k_cu_78e5806a_305744cuda3std6ranges3__45__cpo9iter_moveE)
_ZN40_INTERNAL_074940b8_4_k_cu_78e5806a_305744cuda3std6ranges3__45__cpo9iter_moveE:
	.zero		1
	.type		_ZN40_INTERNAL_074940b8_4_k_cu_78e5806a_305744cuda3std3__45__cpo5beginE,@object
	.size		_ZN40_INTERNAL_074940b8_4_k_cu_78e5806a_305744cuda3std3__45__cpo5beginE,(_ZN40_INTERNAL_074940b8_4_k_cu_78e5806a_305744cuda3std3__442_GLOBAL__N__074940b8_4_k_cu_78e5806a_305746ignoreE - _ZN40_INTERNAL_074940b8_4_k_cu_78e5806a_305744cuda3std3__45__cpo5beginE)
_ZN40_INTERNAL_074940b8_4_k_cu_78e5806a_305744cuda3std3__45__cpo5beginE:
	.zero		1
	.type		_ZN40_INTERNAL_074940b8_4_k_cu_78e5806a_305744cuda3std3__442_GLOBAL__N__074940b8_4_k_cu_78e5806a_305746ignoreE,@object
	.size		_ZN40_INTERNAL_074940b8_4_k_cu_78e5806a_305744cuda3std3__442_GLOBAL__N__074940b8_4_k_cu_78e5806a_305746ignoreE,(_ZN40_INTERNAL_074940b8_4_k_cu_78e5806a_305744cute7productE - _ZN40_INTERNAL_074940b8_4_k_cu_78e5806a_305744cuda3std3__442_GLOBAL__N__074940b8_4_k_cu_78e5806a_305746ignoreE)
_ZN40_INTERNAL_074940b8_4_k_cu_78e5806a_305744cuda3std3__442_GLOBAL__N__074940b8_4_k_cu_78e5806a_305746ignoreE:
	.zero		1
	.type		_ZN40_INTERNAL_074940b8_4_k_cu_78e5806a_305744cute7productE,@object
	.size		_ZN40_INTERNAL_074940b8_4_k_cu_78e5806a_305744cute7productE,(_ZN40_INTERNAL_074940b8_4_k_cu_78e5806a_305744cuda3std3__45__cpo3endE - _ZN40_INTERNAL_074940b8_4_k_cu_78e5806a_305744cute7productE)
_ZN40_INTERNAL_074940b8_4_k_cu_78e5806a_305744cute7productE:
	.zero		1
	.type		_ZN40_INTERNAL_074940b8_4_k_cu_78e5806a_305744cuda3std3__45__cpo3endE,@object
	.size		_ZN40_INTERNAL_074940b8_4_k_cu_78e5806a_305744cuda3std3__45__cpo3endE,(_ZN40_INTERNAL_074940b8_4_k_cu_78e5806a_305744cuda3std3__419piecewise_constructE - _ZN40_INTERNAL_074940b8_4_k_cu_78e5806a_305744cuda3std3__45__cpo3endE)
_ZN40_INTERNAL_074940b8_4_k_cu_78e5806a_305744cuda3std3__45__cpo3endE:
	.zero		1
	.type		_ZN40_INTERNAL_074940b8_4_k_cu_78e5806a_305744cuda3std3__419piecewise_constructE,@object
	.size		_ZN40_INTERNAL_074940b8_4_k_cu_78e5806a_305744cuda3std3__419piecewise_constructE,(_ZN40_INTERNAL_074940b8_4_k_cu_78e5806a_305744cuda3std3__45__cpo4cendE - _ZN40_INTERNAL_074940b8_4_k_cu_78e5806a_305744cuda3std3__419piecewise_constructE)
_ZN40_INTERNAL_074940b8_4_k_cu_78e5806a_305744cuda3std3__419piecewise_constructE:
	.zero		1
	.type		_ZN40_INTERNAL_074940b8_4_k_cu_78e5806a_305744cuda3std3__45__cpo4cendE,@object
	.size		_ZN40_INTERNAL_074940b8_4_k_cu_78e5806a_305744cuda3std3__45__cpo4cendE,(_ZN40_INTERNAL_074940b8_4_k_cu_78e5806a_305744cuda3std6ranges3__45__cpo4swapE - _ZN40_INTERNAL_074940b8_4_k_cu_78e5806a_305744cuda3std3__45__cpo4cendE)
_ZN40_INTERNAL_074940b8_4_k_cu_78e5806a_305744cuda3std3__45__cpo4cendE:
	.zero		1
	.type		_ZN40_INTERNAL_074940b8_4_k_cu_78e5806a_305744cuda3std6ranges3__45__cpo4swapE,@object
	.size		_ZN40_INTERNAL_074940b8_4_k_cu_78e5806a_305744cuda3std6ranges3__45__cpo4swapE,(.L_10 - _ZN40_INTERNAL_074940b8_4_k_cu_78e5806a_305744cuda3std6ranges3__45__cpo4swapE)
_ZN40_INTERNAL_074940b8_4_k_cu_78e5806a_305744cuda3std6ranges3__45__cpo4swapE:
	.zero		1
.L_10:


//--------------------- .nv.constant0._ZN7cutlass13device_kernelINS_4gemm6kernel13GemmUniversalIN4cute5tupleIJiiiiEEENS1_10collective13CollectiveMmaINS1_35MainloopSm100TmaUmmaWarpSpecializedILi4ELi2ELi4ENS5_IJNS4_1CILi1EEESB_SB_EEEEENS5_IJNSA_ILi64EEENSA_ILi128EEESF_EEENS_6half_tENS5_IJlSB_lEEESH_SI_NS4_8TiledMMAINS4_8MMA_AtomIJNS4_20SM100_MMA_F16BF16_SSISH_SH_fLi64ELi128ELNS4_4UMMA5MajorE0ELSN_0ELNSM_7ScaleInE0ELSO_0EEEEEENS4_6LayoutISC_NS5_IJNSA_ILi0EEESS_SS_EEEEENS5_IJNS4_10UnderscoreESV_SV_EEEEENS4_13SM90_TMA_LOADENS4_14ComposedLayoutINS4_7SwizzleILi3ELi4ELi3EEENS4_18smem_ptr_flag_bitsILi16EEENSR_INS5_IJNSA_ILi8EEESE_EEENS5_IJSE_SB_EEEEEEEvNS4_8identityESY_S18_vS19_EENS_8epilogue10collective18CollectiveEpilogueINS1B_23Sm100TmaWarpSpecializedILi4ELi2ELi16ELb1ELb0EEEJSG_NS5_IJNSR_ISE_SB_EENSR_INSA_ILi32EEESB_EEEEESH_SI_SH_SI_NS1B_6fusion15FusionCallbacksIS1F_NS1K_17LinearCombinationISH_fSH_fLNS_15FloatRoundStyleE2EEESG_S1J_JEEENS4_5SM1004TMEM4LOAD26SM100_TMEM_LOAD_16dp256b4xESY_NSZ_INS10_ILi2ELi4ELi3EEES13_NSR_INS5_IJS14_S1H_EEENS5_IJS1H_SB_EEEEEEENS4_17SM75_U32x4_LDSM_NENS4_14SM90_TMA_STOREES1Y_NS4_17SM90_U32x4_STSM_NENS4_39AutoVectorizingCopyWithAssumedAlignmentILi128EEEEEEvvEEEEvNT_6ParamsE --------------------------
	.section	.nv.constant0._ZN7cutlass13device_kernelINS_4gemm6kernel13GemmUniversalIN4cute5tupleIJiiiiEEENS1_10collective13CollectiveMmaINS1_35MainloopSm100TmaUmmaWarpSpecializedILi4ELi2ELi4ENS5_IJNS4_1CILi1EEESB_SB_EEEEENS5_IJNSA_ILi64EEENSA_ILi128EEESF_EEENS_6half_tENS5_IJlSB_lEEESH_SI_NS4_8TiledMMAINS4_8MMA_AtomIJNS4_20SM100_MMA_F16BF16_SSISH_SH_fLi64ELi128ELNS4_4UMMA5MajorE0ELSN_0ELNSM_7ScaleInE0ELSO_0EEEEEENS4_6LayoutISC_NS5_IJNSA_ILi0EEESS_SS_EEEEENS5_IJNS4_10UnderscoreESV_SV_EEEEENS4_13SM90_TMA_LOADENS4_14ComposedLayoutINS4_7SwizzleILi3ELi4ELi3EEENS4_18smem_ptr_flag_bitsILi16EEENSR_INS5_IJNSA_ILi8EEESE_EEENS5_IJSE_SB_EEEEEEEvNS4_8identityESY_S18_vS19_EENS_8epilogue10collective18CollectiveEpilogueINS1B_23Sm100TmaWarpSpecializedILi4ELi2ELi16ELb1ELb0EEEJSG_NS5_IJNSR_ISE_SB_EENSR_INSA_ILi32EEESB_EEEEESH_SI_SH_SI_NS1B_6fusion15FusionCallbacksIS1F_NS1K_17LinearCombinationISH_fSH_fLNS_15FloatRoundStyleE2EEESG_S1J_JEEENS4_5SM1004TMEM4LOAD26SM100_TMEM_LOAD_16dp256b4xESY_NSZ_INS10_ILi2ELi4ELi3EEES13_NSR_INS5_IJS14_S1H_EEENS5_IJS1H_SB_EEEEEEENS4_17SM75_U32x4_LDSM_NENS4_14SM90_TMA_STOREES1Y_NS4_17SM90_U32x4_STSM_NENS4_39AutoVectorizingCopyWithAssumedAlignmentILi128EEEEEEvvEEEEvNT_6ParamsE,"a",@progbits
	.sectionflags	@""
	.align	4
.nv.constant0._ZN7cutlass13device_kernelINS_4gemm6kernel13GemmUniversalIN4cute5tupleIJiiiiEEENS1_10collective13CollectiveMmaINS1_35MainloopSm100TmaUmmaWarpSpecializedILi4ELi2ELi4ENS5_IJNS4_1CILi1EEESB_SB_EEEEENS5_IJNSA_ILi64EEENSA_ILi128EEESF_EEENS_6half_tENS5_IJlSB_lEEESH_SI_NS4_8TiledMMAINS4_8MMA_AtomIJNS4_20SM100_MMA_F16BF16_SSISH_SH_fLi64ELi128ELNS4_4UMMA5MajorE0ELSN_0ELNSM_7ScaleInE0ELSO_0EEEEEENS4_6LayoutISC_NS5_IJNSA_ILi0EEESS_SS_EEEEENS5_IJNS4_10UnderscoreESV_SV_EEEEENS4_13SM90_TMA_LOADENS4_14ComposedLayoutINS4_7SwizzleILi3ELi4ELi3EEENS4_18smem_ptr_flag_bitsILi16EEENSR_INS5_IJNSA_ILi8EEESE_EEENS5_IJSE_SB_EEEEEEEvNS4_8identityESY_S18_vS19_EENS_8epilogue10collective18CollectiveEpilogueINS1B_23Sm100TmaWarpSpecializedILi4ELi2ELi16ELb1ELb0EEEJSG_NS5_IJNSR_ISE_SB_EENSR_INSA_ILi32EEESB_EEEEESH_SI_SH_SI_NS1B_6fusion15FusionCallbacksIS1F_NS1K_17LinearCombinationISH_fSH_fLNS_15FloatRoundStyleE2EEESG_S1J_JEEENS4_5SM1004TMEM4LOAD26SM100_TMEM_LOAD_16dp256b4xESY_NSZ_INS10_ILi2ELi4ELi3EEES13_NSR_INS5_IJS14_S1H_EEENS5_IJS1H_SB_EEEEEEENS4_17SM75_U32x4_LDSM_NENS4_14SM90_TMA_STOREES1Y_NS4_17SM90_U32x4_STSM_NENS4_39AutoVectorizingCopyWithAssumedAlignmentILi128EEEEEEvvEEEEvNT_6ParamsE:
	.zero		2944


//--------------------- SYMBOLS --------------------------

	.type		.nv.reservedSmem.offset0,@object
	.size		.nv.reservedSmem.offset0,0x4
	.type		.nv.reservedSmem.cap,@object
	.size		.nv.reservedSmem.cap,0x4
	.type		__assertfail,@function
